//
// Generated by NVIDIA NVVM Compiler
//
// Compiler Build ID: CL-36424714
// Cuda compilation tools, release 13.0, V13.0.88
// Based on NVVM 20.0.0
//

.version 9.0
.target sm_100
.address_size 64

	// .globl	execute_unary_kernel
.global .align 4 .b8 __cudart_i2opi_f[24] = {65, 144, 67, 60, 153, 149, 98, 219, 192, 221, 52, 245, 209, 87, 39, 252, 41, 21, 68, 78, 110, 131, 249, 162};

.visible .entry execute_unary_kernel(
	.param .u64 .ptr .align 1 execute_unary_kernel_param_0,
	.param .u64 .ptr .align 1 execute_unary_kernel_param_1,
	.param .u64 .ptr .align 1 execute_unary_kernel_param_2,
	.param .u64 .ptr .align 1 execute_unary_kernel_param_3
)
{
	.local .align 4 .b8 	__local_depot0[28];
	.reg .b64 	%SP;
	.reg .b64 	%SPL;
	.reg .pred 	%p<76>;
	.reg .b32 	%r<349>;
	.reg .b32 	%f<301>;
	.reg .b64 	%rd<154>;
	.reg .b64 	%fd<17>;

	mov.u64 	%SPL, __local_depot0;
	ld.param.u64 	%rd42, [execute_unary_kernel_param_1];
	ld.param.u64 	%rd44, [execute_unary_kernel_param_3];
	cvta.to.global.u64 	%rd1, %rd44;
	add.u64 	%rd2, %SPL, 0;
	add.u64 	%rd3, %SPL, 0;
	add.u64 	%rd4, %SPL, 0;
	add.u64 	%rd5, %SPL, 0;
	add.u64 	%rd6, %SPL, 0;
	add.u64 	%rd7, %SPL, 0;
	add.u64 	%rd8, %SPL, 0;
	add.u64 	%rd9, %SPL, 0;
	mov.u32 	%r118, %ctaid.x;
	mov.u32 	%r119, %ntid.x;
	mov.u32 	%r120, %tid.x;
	mov.u32 	%r121, %ctaid.y;
	mov.u32 	%r122, %ntid.y;
	mov.u32 	%r123, %tid.y;
	mov.u32 	%r124, %ctaid.z;
	mov.u32 	%r125, %ntid.z;
	mov.u32 	%r126, %tid.z;
	mad.lo.s32 	%r127, %r124, %r125, %r126;
	mov.u32 	%r128, %nctaid.x;
	mov.u32 	%r129, %nctaid.y;
	mad.lo.s32 	%r130, %r127, %r129, %r121;
	mad.lo.s32 	%r131, %r130, %r122, %r123;
	mad.lo.s32 	%r132, %r131, %r128, %r118;
	mad.lo.s32 	%r1, %r132, %r119, %r120;
	ld.global.u32 	%r133, [%rd1+20];
	setp.ge.u32 	%p1, %r1, %r133;
	@%p1 bra 	$L__BB0_84;
	ld.param.u64 	%rd143, [execute_unary_kernel_param_2];
	ld.param.u64 	%rd142, [execute_unary_kernel_param_0];
	cvta.to.global.u64 	%rd53, %rd142;
	cvta.to.global.u64 	%rd54, %rd42;
	cvta.to.global.u64 	%rd55, %rd143;
	mul.wide.u32 	%rd56, %r1, 16;
	add.s64 	%rd10, %rd53, %rd56;
	add.s64 	%rd11, %rd54, %rd56;
	add.s64 	%rd12, %rd55, %rd56;
	mov.b32 	%r316, 0;
$L__BB0_2:
	and.b32  	%r135, %r316, 1;
	setp.eq.b32 	%p2, %r135, 1;
	@%p2 bra 	$L__BB0_43;
	ld.global.u32 	%r226, [%rd1];
	setp.ge.u32 	%p39, %r1, %r226;
	mov.f32 	%f269, 0f00000000;
	mov.f32 	%f270, %f269;
	mov.f32 	%f271, %f269;
	mov.f32 	%f272, %f269;
	@%p39 bra 	$L__BB0_5;
	ld.global.v4.f32 	{%f269, %f270, %f271, %f272}, [%rd10];
$L__BB0_5:
	ld.global.u32 	%r227, [%rd1+4];
	setp.ge.u32 	%p40, %r1, %r227;
	mov.f32 	%f273, 0f00000000;
	mov.f32 	%f274, %f273;
	mov.f32 	%f275, %f273;
	mov.f32 	%f276, %f273;
	@%p40 bra 	$L__BB0_7;
	ld.global.v4.f32 	{%f273, %f274, %f275, %f276}, [%rd11];
$L__BB0_7:
	mul.f32 	%f17, %f269, %f273;
	mul.f32 	%f18, %f270, %f274;
	mul.f32 	%f19, %f271, %f275;
	mul.f32 	%f20, %f272, %f276;
	mul.f32 	%f193, %f17, 0f3F22F983;
	cvt.rni.s32.f32 	%r320, %f193;
	cvt.rn.f32.s32 	%f194, %r320;
	fma.rn.f32 	%f195, %f194, 0fBFC90FDA, %f17;
	fma.rn.f32 	%f196, %f194, 0fB3A22168, %f195;
	fma.rn.f32 	%f277, %f194, 0fA7C234C5, %f196;
	abs.f32 	%f22, %f17;
	setp.ltu.f32 	%p41, %f22, 0f47CE4780;
	@%p41 bra 	$L__BB0_15;
	setp.neu.f32 	%p42, %f22, 0f7F800000;
	@%p42 bra 	$L__BB0_10;
	mov.f32 	%f199, 0f00000000;
	mul.rn.f32 	%f277, %f17, %f199;
	mov.b32 	%r320, 0;
	bra.uni 	$L__BB0_15;
$L__BB0_10:
	mov.b32 	%r4, %f17;
	shl.b32 	%r229, %r4, 8;
	or.b32  	%r5, %r229, -2147483648;
	mov.b64 	%rd144, 0;
	mov.b32 	%r317, 0;
$L__BB0_11:
	.pragma "nounroll";
	mul.wide.u32 	%rd99, %r317, 4;
	mov.u64 	%rd100, __cudart_i2opi_f;
	add.s64 	%rd101, %rd100, %rd99;
	ld.global.nc.u32 	%r230, [%rd101];
	mad.wide.u32 	%rd102, %r230, %r5, %rd144;
	shr.u64 	%rd144, %rd102, 32;
	add.s64 	%rd103, %rd9, %rd99;
	st.local.u32 	[%rd103], %rd102;
	add.s32 	%r317, %r317, 1;
	setp.ne.s32 	%p43, %r317, 6;
	@%p43 bra 	$L__BB0_11;
	shr.u32 	%r231, %r4, 23;
	st.local.u32 	[%rd9+24], %rd144;
	and.b32  	%r8, %r231, 31;
	and.b32  	%r232, %r231, 224;
	add.s32 	%r233, %r232, -128;
	shr.u32 	%r234, %r233, 5;
	mul.wide.u32 	%rd104, %r234, 4;
	sub.s64 	%rd15, %rd9, %rd104;
	ld.local.u32 	%r318, [%rd15+24];
	ld.local.u32 	%r319, [%rd15+20];
	setp.eq.s32 	%p44, %r8, 0;
	@%p44 bra 	$L__BB0_14;
	shf.l.wrap.b32 	%r318, %r319, %r318, %r8;
	ld.local.u32 	%r235, [%rd15+16];
	shf.l.wrap.b32 	%r319, %r235, %r319, %r8;
$L__BB0_14:
	shr.u32 	%r236, %r318, 30;
	shf.l.wrap.b32 	%r237, %r319, %r318, 2;
	shl.b32 	%r238, %r319, 2;
	shr.u32 	%r239, %r237, 31;
	add.s32 	%r240, %r239, %r236;
	neg.s32 	%r241, %r240;
	setp.lt.s32 	%p45, %r4, 0;
	selp.b32 	%r320, %r241, %r240, %p45;
	xor.b32  	%r242, %r237, %r4;
	shr.s32 	%r243, %r237, 31;
	xor.b32  	%r244, %r243, %r237;
	xor.b32  	%r245, %r243, %r238;
	cvt.u64.u32 	%rd105, %r244;
	shl.b64 	%rd106, %rd105, 32;
	cvt.u64.u32 	%rd107, %r245;
	or.b64  	%rd108, %rd106, %rd107;
	cvt.rn.f64.s64 	%fd9, %rd108;
	mul.f64 	%fd10, %fd9, 0d3BF921FB54442D19;
	cvt.rn.f32.f64 	%f197, %fd10;
	neg.f32 	%f198, %f197;
	setp.lt.s32 	%p46, %r242, 0;
	selp.f32 	%f277, %f198, %f197, %p46;
$L__BB0_15:
	add.s32 	%r247, %r320, 1;
	mul.rn.f32 	%f200, %f277, %f277;
	and.b32  	%r248, %r320, 1;
	setp.eq.b32 	%p47, %r248, 1;
	selp.f32 	%f201, %f277, 0f3F800000, %p47;
	fma.rn.f32 	%f202, %f200, %f201, 0f00000000;
	fma.rn.f32 	%f203, %f200, 0f37CBAC00, 0fBAB607ED;
	selp.f32 	%f204, 0fB94D4153, %f203, %p47;
	selp.f32 	%f205, 0f3C0885E4, 0f3D2AAABB, %p47;
	fma.rn.f32 	%f206, %f204, %f200, %f205;
	selp.f32 	%f207, 0fBE2AAAA8, 0fBEFFFFFF, %p47;
	fma.rn.f32 	%f208, %f206, %f200, %f207;
	fma.rn.f32 	%f209, %f208, %f202, %f201;
	and.b32  	%r249, %r247, 2;
	setp.eq.s32 	%p48, %r249, 0;
	mov.f32 	%f210, 0f00000000;
	sub.f32 	%f211, %f210, %f209;
	selp.f32 	%f26, %f209, %f211, %p48;
	mul.f32 	%f212, %f18, 0f3F22F983;
	cvt.rni.s32.f32 	%r324, %f212;
	cvt.rn.f32.s32 	%f213, %r324;
	fma.rn.f32 	%f214, %f213, 0fBFC90FDA, %f18;
	fma.rn.f32 	%f215, %f213, 0fB3A22168, %f214;
	fma.rn.f32 	%f278, %f213, 0fA7C234C5, %f215;
	abs.f32 	%f28, %f18;
	setp.ltu.f32 	%p49, %f28, 0f47CE4780;
	@%p49 bra 	$L__BB0_23;
	setp.neu.f32 	%p50, %f28, 0f7F800000;
	@%p50 bra 	$L__BB0_18;
	mov.f32 	%f218, 0f00000000;
	mul.rn.f32 	%f278, %f18, %f218;
	mov.b32 	%r324, 0;
	bra.uni 	$L__BB0_23;
$L__BB0_18:
	mov.b32 	%r18, %f18;
	shl.b32 	%r251, %r18, 8;
	or.b32  	%r19, %r251, -2147483648;
	mov.b64 	%rd145, 0;
	mov.b32 	%r321, 0;
$L__BB0_19:
	.pragma "nounroll";
	mul.wide.u32 	%rd110, %r321, 4;
	mov.u64 	%rd111, __cudart_i2opi_f;
	add.s64 	%rd112, %rd111, %rd110;
	ld.global.nc.u32 	%r252, [%rd112];
	mad.wide.u32 	%rd113, %r252, %r19, %rd145;
	shr.u64 	%rd145, %rd113, 32;
	add.s64 	%rd114, %rd8, %rd110;
	st.local.u32 	[%rd114], %rd113;
	add.s32 	%r321, %r321, 1;
	setp.ne.s32 	%p51, %r321, 6;
	@%p51 bra 	$L__BB0_19;
	shr.u32 	%r253, %r18, 23;
	st.local.u32 	[%rd8+24], %rd145;
	and.b32  	%r22, %r253, 31;
	and.b32  	%r254, %r253, 224;
	add.s32 	%r255, %r254, -128;
	shr.u32 	%r256, %r255, 5;
	mul.wide.u32 	%rd115, %r256, 4;
	sub.s64 	%rd18, %rd8, %rd115;
	ld.local.u32 	%r322, [%rd18+24];
	ld.local.u32 	%r323, [%rd18+20];
	setp.eq.s32 	%p52, %r22, 0;
	@%p52 bra 	$L__BB0_22;
	shf.l.wrap.b32 	%r322, %r323, %r322, %r22;
	ld.local.u32 	%r257, [%rd18+16];
	shf.l.wrap.b32 	%r323, %r257, %r323, %r22;
$L__BB0_22:
	shr.u32 	%r258, %r322, 30;
	shf.l.wrap.b32 	%r259, %r323, %r322, 2;
	shl.b32 	%r260, %r323, 2;
	shr.u32 	%r261, %r259, 31;
	add.s32 	%r262, %r261, %r258;
	neg.s32 	%r263, %r262;
	setp.lt.s32 	%p53, %r18, 0;
	selp.b32 	%r324, %r263, %r262, %p53;
	xor.b32  	%r264, %r259, %r18;
	shr.s32 	%r265, %r259, 31;
	xor.b32  	%r266, %r265, %r259;
	xor.b32  	%r267, %r265, %r260;
	cvt.u64.u32 	%rd116, %r266;
	shl.b64 	%rd117, %rd116, 32;
	cvt.u64.u32 	%rd118, %r267;
	or.b64  	%rd119, %rd117, %rd118;
	cvt.rn.f64.s64 	%fd11, %rd119;
	mul.f64 	%fd12, %fd11, 0d3BF921FB54442D19;
	cvt.rn.f32.f64 	%f216, %fd12;
	neg.f32 	%f217, %f216;
	setp.lt.s32 	%p54, %r264, 0;
	selp.f32 	%f278, %f217, %f216, %p54;
$L__BB0_23:
	add.s32 	%r269, %r324, 1;
	mul.rn.f32 	%f219, %f278, %f278;
	and.b32  	%r270, %r324, 1;
	setp.eq.b32 	%p55, %r270, 1;
	selp.f32 	%f220, %f278, 0f3F800000, %p55;
	fma.rn.f32 	%f221, %f219, %f220, 0f00000000;
	fma.rn.f32 	%f222, %f219, 0f37CBAC00, 0fBAB607ED;
	selp.f32 	%f223, 0fB94D4153, %f222, %p55;
	selp.f32 	%f224, 0f3C0885E4, 0f3D2AAABB, %p55;
	fma.rn.f32 	%f225, %f223, %f219, %f224;
	selp.f32 	%f226, 0fBE2AAAA8, 0fBEFFFFFF, %p55;
	fma.rn.f32 	%f227, %f225, %f219, %f226;
	fma.rn.f32 	%f228, %f227, %f221, %f220;
	and.b32  	%r271, %r269, 2;
	setp.eq.s32 	%p56, %r271, 0;
	mov.f32 	%f229, 0f00000000;
	sub.f32 	%f230, %f229, %f228;
	selp.f32 	%f32, %f228, %f230, %p56;
	mul.f32 	%f231, %f19, 0f3F22F983;
	cvt.rni.s32.f32 	%r328, %f231;
	cvt.rn.f32.s32 	%f232, %r328;
	fma.rn.f32 	%f233, %f232, 0fBFC90FDA, %f19;
	fma.rn.f32 	%f234, %f232, 0fB3A22168, %f233;
	fma.rn.f32 	%f279, %f232, 0fA7C234C5, %f234;
	abs.f32 	%f34, %f19;
	setp.ltu.f32 	%p57, %f34, 0f47CE4780;
	@%p57 bra 	$L__BB0_31;
	setp.neu.f32 	%p58, %f34, 0f7F800000;
	@%p58 bra 	$L__BB0_26;
	mov.f32 	%f237, 0f00000000;
	mul.rn.f32 	%f279, %f19, %f237;
	mov.b32 	%r328, 0;
	bra.uni 	$L__BB0_31;
$L__BB0_26:
	mov.b32 	%r32, %f19;
	shl.b32 	%r273, %r32, 8;
	or.b32  	%r33, %r273, -2147483648;
	mov.b64 	%rd146, 0;
	mov.b32 	%r325, 0;
$L__BB0_27:
	.pragma "nounroll";
	mul.wide.u32 	%rd121, %r325, 4;
	mov.u64 	%rd122, __cudart_i2opi_f;
	add.s64 	%rd123, %rd122, %rd121;
	ld.global.nc.u32 	%r274, [%rd123];
	mad.wide.u32 	%rd124, %r274, %r33, %rd146;
	shr.u64 	%rd146, %rd124, 32;
	add.s64 	%rd125, %rd7, %rd121;
	st.local.u32 	[%rd125], %rd124;
	add.s32 	%r325, %r325, 1;
	setp.ne.s32 	%p59, %r325, 6;
	@%p59 bra 	$L__BB0_27;
	shr.u32 	%r275, %r32, 23;
	st.local.u32 	[%rd7+24], %rd146;
	and.b32  	%r36, %r275, 31;
	and.b32  	%r276, %r275, 224;
	add.s32 	%r277, %r276, -128;
	shr.u32 	%r278, %r277, 5;
	mul.wide.u32 	%rd126, %r278, 4;
	sub.s64 	%rd21, %rd7, %rd126;
	ld.local.u32 	%r326, [%rd21+24];
	ld.local.u32 	%r327, [%rd21+20];
	setp.eq.s32 	%p60, %r36, 0;
	@%p60 bra 	$L__BB0_30;
	shf.l.wrap.b32 	%r326, %r327, %r326, %r36;
	ld.local.u32 	%r279, [%rd21+16];
	shf.l.wrap.b32 	%r327, %r279, %r327, %r36;
$L__BB0_30:
	shr.u32 	%r280, %r326, 30;
	shf.l.wrap.b32 	%r281, %r327, %r326, 2;
	shl.b32 	%r282, %r327, 2;
	shr.u32 	%r283, %r281, 31;
	add.s32 	%r284, %r283, %r280;
	neg.s32 	%r285, %r284;
	setp.lt.s32 	%p61, %r32, 0;
	selp.b32 	%r328, %r285, %r284, %p61;
	xor.b32  	%r286, %r281, %r32;
	shr.s32 	%r287, %r281, 31;
	xor.b32  	%r288, %r287, %r281;
	xor.b32  	%r289, %r287, %r282;
	cvt.u64.u32 	%rd127, %r288;
	shl.b64 	%rd128, %rd127, 32;
	cvt.u64.u32 	%rd129, %r289;
	or.b64  	%rd130, %rd128, %rd129;
	cvt.rn.f64.s64 	%fd13, %rd130;
	mul.f64 	%fd14, %fd13, 0d3BF921FB54442D19;
	cvt.rn.f32.f64 	%f235, %fd14;
	neg.f32 	%f236, %f235;
	setp.lt.s32 	%p62, %r286, 0;
	selp.f32 	%f279, %f236, %f235, %p62;
$L__BB0_31:
	add.s32 	%r291, %r328, 1;
	mul.rn.f32 	%f238, %f279, %f279;
	and.b32  	%r292, %r328, 1;
	setp.eq.b32 	%p63, %r292, 1;
	selp.f32 	%f239, %f279, 0f3F800000, %p63;
	fma.rn.f32 	%f240, %f238, %f239, 0f00000000;
	fma.rn.f32 	%f241, %f238, 0f37CBAC00, 0fBAB607ED;
	selp.f32 	%f242, 0fB94D4153, %f241, %p63;
	selp.f32 	%f243, 0f3C0885E4, 0f3D2AAABB, %p63;
	fma.rn.f32 	%f244, %f242, %f238, %f243;
	selp.f32 	%f245, 0fBE2AAAA8, 0fBEFFFFFF, %p63;
	fma.rn.f32 	%f246, %f244, %f238, %f245;
	fma.rn.f32 	%f247, %f246, %f240, %f239;
	and.b32  	%r293, %r291, 2;
	setp.eq.s32 	%p64, %r293, 0;
	mov.f32 	%f248, 0f00000000;
	sub.f32 	%f249, %f248, %f247;
	selp.f32 	%f38, %f247, %f249, %p64;
	mul.f32 	%f250, %f20, 0f3F22F983;
	cvt.rni.s32.f32 	%r332, %f250;
	cvt.rn.f32.s32 	%f251, %r332;
	fma.rn.f32 	%f252, %f251, 0fBFC90FDA, %f20;
	fma.rn.f32 	%f253, %f251, 0fB3A22168, %f252;
	fma.rn.f32 	%f280, %f251, 0fA7C234C5, %f253;
	abs.f32 	%f40, %f20;
	setp.ltu.f32 	%p65, %f40, 0f47CE4780;
	@%p65 bra 	$L__BB0_39;
	setp.neu.f32 	%p66, %f40, 0f7F800000;
	@%p66 bra 	$L__BB0_34;
	mov.f32 	%f256, 0f00000000;
	mul.rn.f32 	%f280, %f20, %f256;
	mov.b32 	%r332, 0;
	bra.uni 	$L__BB0_39;
$L__BB0_34:
	mov.b32 	%r46, %f20;
	shl.b32 	%r295, %r46, 8;
	or.b32  	%r47, %r295, -2147483648;
	mov.b64 	%rd147, 0;
	mov.b32 	%r329, 0;
$L__BB0_35:
	.pragma "nounroll";
	mul.wide.u32 	%rd132, %r329, 4;
	mov.u64 	%rd133, __cudart_i2opi_f;
	add.s64 	%rd134, %rd133, %rd132;
	ld.global.nc.u32 	%r296, [%rd134];
	mad.wide.u32 	%rd135, %r296, %r47, %rd147;
	shr.u64 	%rd147, %rd135, 32;
	add.s64 	%rd136, %rd6, %rd132;
	st.local.u32 	[%rd136], %rd135;
	add.s32 	%r329, %r329, 1;
	setp.ne.s32 	%p67, %r329, 6;
	@%p67 bra 	$L__BB0_35;
	shr.u32 	%r297, %r46, 23;
	st.local.u32 	[%rd6+24], %rd147;
	and.b32  	%r50, %r297, 31;
	and.b32  	%r298, %r297, 224;
	add.s32 	%r299, %r298, -128;
	shr.u32 	%r300, %r299, 5;
	mul.wide.u32 	%rd137, %r300, 4;
	sub.s64 	%rd24, %rd6, %rd137;
	ld.local.u32 	%r330, [%rd24+24];
	ld.local.u32 	%r331, [%rd24+20];
	setp.eq.s32 	%p68, %r50, 0;
	@%p68 bra 	$L__BB0_38;
	shf.l.wrap.b32 	%r330, %r331, %r330, %r50;
	ld.local.u32 	%r301, [%rd24+16];
	shf.l.wrap.b32 	%r331, %r301, %r331, %r50;
$L__BB0_38:
	shr.u32 	%r302, %r330, 30;
	shf.l.wrap.b32 	%r303, %r331, %r330, 2;
	shl.b32 	%r304, %r331, 2;
	shr.u32 	%r305, %r303, 31;
	add.s32 	%r306, %r305, %r302;
	neg.s32 	%r307, %r306;
	setp.lt.s32 	%p69, %r46, 0;
	selp.b32 	%r332, %r307, %r306, %p69;
	xor.b32  	%r308, %r303, %r46;
	shr.s32 	%r309, %r303, 31;
	xor.b32  	%r310, %r309, %r303;
	xor.b32  	%r311, %r309, %r304;
	cvt.u64.u32 	%rd138, %r310;
	shl.b64 	%rd139, %rd138, 32;
	cvt.u64.u32 	%rd140, %r311;
	or.b64  	%rd141, %rd139, %rd140;
	cvt.rn.f64.s64 	%fd15, %rd141;
	mul.f64 	%fd16, %fd15, 0d3BF921FB54442D19;
	cvt.rn.f32.f64 	%f254, %fd16;
	neg.f32 	%f255, %f254;
	setp.lt.s32 	%p70, %r308, 0;
	selp.f32 	%f280, %f255, %f254, %p70;
$L__BB0_39:
	add.s32 	%r313, %r332, 1;
	mul.rn.f32 	%f258, %f280, %f280;
	and.b32  	%r314, %r332, 1;
	setp.eq.b32 	%p71, %r314, 1;
	selp.f32 	%f259, %f280, 0f3F800000, %p71;
	fma.rn.f32 	%f260, %f258, %f259, 0f00000000;
	fma.rn.f32 	%f261, %f258, 0f37CBAC00, 0fBAB607ED;
	selp.f32 	%f262, 0fB94D4153, %f261, %p71;
	selp.f32 	%f263, 0f3C0885E4, 0f3D2AAABB, %p71;
	fma.rn.f32 	%f264, %f262, %f258, %f263;
	selp.f32 	%f265, 0fBE2AAAA8, 0fBEFFFFFF, %p71;
	fma.rn.f32 	%f266, %f264, %f258, %f265;
	fma.rn.f32 	%f267, %f266, %f260, %f259;
	and.b32  	%r315, %r313, 2;
	setp.eq.s32 	%p72, %r315, 0;
	mov.f32 	%f281, 0f00000000;
	sub.f32 	%f268, %f281, %f267;
	selp.f32 	%f44, %f267, %f268, %p72;
	ld.global.u32 	%r59, [%rd1+8];
	setp.ge.u32 	%p73, %r1, %r59;
	mov.f32 	%f282, %f281;
	mov.f32 	%f283, %f281;
	mov.f32 	%f284, %f281;
	@%p73 bra 	$L__BB0_41;
	ld.global.v4.f32 	{%f284, %f283, %f282, %f281}, [%rd12];
$L__BB0_41:
	sub.f32 	%f53, %f284, %f26;
	sub.f32 	%f54, %f283, %f32;
	sub.f32 	%f55, %f282, %f38;
	sub.f32 	%f56, %f281, %f44;
	@%p73 bra 	$L__BB0_83;
	st.global.v4.f32 	[%rd12], {%f53, %f54, %f55, %f56};
	bra.uni 	$L__BB0_83;
$L__BB0_43:
	ld.global.u32 	%r136, [%rd1];
	setp.ge.u32 	%p3, %r1, %r136;
	mov.f32 	%f285, 0f00000000;
	mov.f32 	%f286, %f285;
	mov.f32 	%f287, %f285;
	mov.f32 	%f288, %f285;
	@%p3 bra 	$L__BB0_45;
	ld.global.v4.f32 	{%f288, %f287, %f286, %f285}, [%rd10];
$L__BB0_45:
	ld.global.u32 	%r137, [%rd1+4];
	setp.ge.u32 	%p4, %r1, %r137;
	mov.f32 	%f289, 0f00000000;
	mov.f32 	%f290, %f289;
	mov.f32 	%f291, %f289;
	mov.f32 	%f292, %f289;
	@%p4 bra 	$L__BB0_47;
	ld.global.v4.f32 	{%f292, %f291, %f290, %f289}, [%rd11];
$L__BB0_47:
	mul.f32 	%f73, %f288, %f292;
	mul.f32 	%f74, %f287, %f291;
	mul.f32 	%f75, %f286, %f290;
	mul.f32 	%f76, %f285, %f289;
	mul.f32 	%f115, %f73, 0f3F22F983;
	cvt.rni.s32.f32 	%r336, %f115;
	cvt.rn.f32.s32 	%f116, %r336;
	fma.rn.f32 	%f117, %f116, 0fBFC90FDA, %f73;
	fma.rn.f32 	%f118, %f116, 0fB3A22168, %f117;
	fma.rn.f32 	%f293, %f116, 0fA7C234C5, %f118;
	abs.f32 	%f78, %f73;
	setp.ltu.f32 	%p5, %f78, 0f47CE4780;
	@%p5 bra 	$L__BB0_55;
	setp.neu.f32 	%p6, %f78, 0f7F800000;
	@%p6 bra 	$L__BB0_50;
	mov.f32 	%f121, 0f00000000;
	mul.rn.f32 	%f293, %f73, %f121;
	mov.b32 	%r336, 0;
	bra.uni 	$L__BB0_55;
$L__BB0_50:
	mov.b32 	%r61, %f73;
	shl.b32 	%r139, %r61, 8;
	or.b32  	%r62, %r139, -2147483648;
	mov.b64 	%rd150, 0;
	mov.b32 	%r333, 0;
	mov.u64 	%rd148, __cudart_i2opi_f;
	mov.u64 	%rd149, %rd5;
$L__BB0_51:
	.pragma "nounroll";
	ld.global.nc.u32 	%r140, [%rd148];
	mad.wide.u32 	%rd59, %r140, %r62, %rd150;
	shr.u64 	%rd150, %rd59, 32;
	st.local.u32 	[%rd149], %rd59;
	add.s32 	%r333, %r333, 1;
	add.s64 	%rd149, %rd149, 4;
	add.s64 	%rd148, %rd148, 4;
	setp.ne.s32 	%p7, %r333, 6;
	@%p7 bra 	$L__BB0_51;
	shr.u32 	%r141, %r61, 23;
	st.local.u32 	[%rd5+24], %rd150;
	and.b32  	%r65, %r141, 31;
	and.b32  	%r142, %r141, 224;
	add.s32 	%r143, %r142, -128;
	shr.u32 	%r144, %r143, 5;
	mul.wide.u32 	%rd60, %r144, 4;
	sub.s64 	%rd31, %rd5, %rd60;
	ld.local.u32 	%r334, [%rd31+24];
	ld.local.u32 	%r335, [%rd31+20];
	setp.eq.s32 	%p8, %r65, 0;
	@%p8 bra 	$L__BB0_54;
	shf.l.wrap.b32 	%r334, %r335, %r334, %r65;
	ld.local.u32 	%r145, [%rd31+16];
	shf.l.wrap.b32 	%r335, %r145, %r335, %r65;
$L__BB0_54:
	shr.u32 	%r146, %r334, 30;
	shf.l.wrap.b32 	%r147, %r335, %r334, 2;
	shl.b32 	%r148, %r335, 2;
	shr.u32 	%r149, %r147, 31;
	add.s32 	%r150, %r149, %r146;
	neg.s32 	%r151, %r150;
	setp.lt.s32 	%p9, %r61, 0;
	selp.b32 	%r336, %r151, %r150, %p9;
	xor.b32  	%r152, %r147, %r61;
	shr.s32 	%r153, %r147, 31;
	xor.b32  	%r154, %r153, %r147;
	xor.b32  	%r155, %r153, %r148;
	cvt.u64.u32 	%rd61, %r154;
	shl.b64 	%rd62, %rd61, 32;
	cvt.u64.u32 	%rd63, %r155;
	or.b64  	%rd64, %rd62, %rd63;
	cvt.rn.f64.s64 	%fd1, %rd64;
	mul.f64 	%fd2, %fd1, 0d3BF921FB54442D19;
	cvt.rn.f32.f64 	%f119, %fd2;
	neg.f32 	%f120, %f119;
	setp.lt.s32 	%p10, %r152, 0;
	selp.f32 	%f293, %f120, %f119, %p10;
$L__BB0_55:
	add.s32 	%r157, %r336, 1;
	mul.rn.f32 	%f122, %f293, %f293;
	and.b32  	%r158, %r336, 1;
	setp.eq.b32 	%p11, %r158, 1;
	selp.f32 	%f123, %f293, 0f3F800000, %p11;
	fma.rn.f32 	%f124, %f122, %f123, 0f00000000;
	fma.rn.f32 	%f125, %f122, 0f37CBAC00, 0fBAB607ED;
	selp.f32 	%f126, 0fB94D4153, %f125, %p11;
	selp.f32 	%f127, 0f3C0885E4, 0f3D2AAABB, %p11;
	fma.rn.f32 	%f128, %f126, %f122, %f127;
	selp.f32 	%f129, 0fBE2AAAA8, 0fBEFFFFFF, %p11;
	fma.rn.f32 	%f130, %f128, %f122, %f129;
	fma.rn.f32 	%f131, %f130, %f124, %f123;
	and.b32  	%r159, %r157, 2;
	setp.eq.s32 	%p12, %r159, 0;
	mov.f32 	%f132, 0f00000000;
	sub.f32 	%f133, %f132, %f131;
	selp.f32 	%f82, %f131, %f133, %p12;
	mul.f32 	%f134, %f74, 0f3F22F983;
	cvt.rni.s32.f32 	%r340, %f134;
	cvt.rn.f32.s32 	%f135, %r340;
	fma.rn.f32 	%f136, %f135, 0fBFC90FDA, %f74;
	fma.rn.f32 	%f137, %f135, 0fB3A22168, %f136;
	fma.rn.f32 	%f294, %f135, 0fA7C234C5, %f137;
	abs.f32 	%f84, %f74;
	setp.ltu.f32 	%p13, %f84, 0f47CE4780;
	@%p13 bra 	$L__BB0_63;
	setp.neu.f32 	%p14, %f84, 0f7F800000;
	@%p14 bra 	$L__BB0_58;
	mov.f32 	%f140, 0f00000000;
	mul.rn.f32 	%f294, %f74, %f140;
	mov.b32 	%r340, 0;
	bra.uni 	$L__BB0_63;
$L__BB0_58:
	mov.b32 	%r75, %f74;
	shl.b32 	%r161, %r75, 8;
	or.b32  	%r76, %r161, -2147483648;
	mov.b64 	%rd151, 0;
	mov.b32 	%r337, 0;
$L__BB0_59:
	.pragma "nounroll";
	mul.wide.u32 	%rd66, %r337, 4;
	mov.u64 	%rd67, __cudart_i2opi_f;
	add.s64 	%rd68, %rd67, %rd66;
	ld.global.nc.u32 	%r162, [%rd68];
	mad.wide.u32 	%rd69, %r162, %r76, %rd151;
	shr.u64 	%rd151, %rd69, 32;
	add.s64 	%rd70, %rd4, %rd66;
	st.local.u32 	[%rd70], %rd69;
	add.s32 	%r337, %r337, 1;
	setp.ne.s32 	%p15, %r337, 6;
	@%p15 bra 	$L__BB0_59;
	shr.u32 	%r163, %r75, 23;
	st.local.u32 	[%rd4+24], %rd151;
	and.b32  	%r79, %r163, 31;
	and.b32  	%r164, %r163, 224;
	add.s32 	%r165, %r164, -128;
	shr.u32 	%r166, %r165, 5;
	mul.wide.u32 	%rd71, %r166, 4;
	sub.s64 	%rd34, %rd4, %rd71;
	ld.local.u32 	%r338, [%rd34+24];
	ld.local.u32 	%r339, [%rd34+20];
	setp.eq.s32 	%p16, %r79, 0;
	@%p16 bra 	$L__BB0_62;
	shf.l.wrap.b32 	%r338, %r339, %r338, %r79;
	ld.local.u32 	%r167, [%rd34+16];
	shf.l.wrap.b32 	%r339, %r167, %r339, %r79;
$L__BB0_62:
	shr.u32 	%r168, %r338, 30;
	shf.l.wrap.b32 	%r169, %r339, %r338, 2;
	shl.b32 	%r170, %r339, 2;
	shr.u32 	%r171, %r169, 31;
	add.s32 	%r172, %r171, %r168;
	neg.s32 	%r173, %r172;
	setp.lt.s32 	%p17, %r75, 0;
	selp.b32 	%r340, %r173, %r172, %p17;
	xor.b32  	%r174, %r169, %r75;
	shr.s32 	%r175, %r169, 31;
	xor.b32  	%r176, %r175, %r169;
	xor.b32  	%r177, %r175, %r170;
	cvt.u64.u32 	%rd72, %r176;
	shl.b64 	%rd73, %rd72, 32;
	cvt.u64.u32 	%rd74, %r177;
	or.b64  	%rd75, %rd73, %rd74;
	cvt.rn.f64.s64 	%fd3, %rd75;
	mul.f64 	%fd4, %fd3, 0d3BF921FB54442D19;
	cvt.rn.f32.f64 	%f138, %fd4;
	neg.f32 	%f139, %f138;
	setp.lt.s32 	%p18, %r174, 0;
	selp.f32 	%f294, %f139, %f138, %p18;
$L__BB0_63:
	add.s32 	%r179, %r340, 1;
	mul.rn.f32 	%f141, %f294, %f294;
	and.b32  	%r180, %r340, 1;
	setp.eq.b32 	%p19, %r180, 1;
	selp.f32 	%f142, %f294, 0f3F800000, %p19;
	fma.rn.f32 	%f143, %f141, %f142, 0f00000000;
	fma.rn.f32 	%f144, %f141, 0f37CBAC00, 0fBAB607ED;
	selp.f32 	%f145, 0fB94D4153, %f144, %p19;
	selp.f32 	%f146, 0f3C0885E4, 0f3D2AAABB, %p19;
	fma.rn.f32 	%f147, %f145, %f141, %f146;
	selp.f32 	%f148, 0fBE2AAAA8, 0fBEFFFFFF, %p19;
	fma.rn.f32 	%f149, %f147, %f141, %f148;
	fma.rn.f32 	%f150, %f149, %f143, %f142;
	and.b32  	%r181, %r179, 2;
	setp.eq.s32 	%p20, %r181, 0;
	mov.f32 	%f151, 0f00000000;
	sub.f32 	%f152, %f151, %f150;
	selp.f32 	%f88, %f150, %f152, %p20;
	mul.f32 	%f153, %f75, 0f3F22F983;
	cvt.rni.s32.f32 	%r344, %f153;
	cvt.rn.f32.s32 	%f154, %r344;
	fma.rn.f32 	%f155, %f154, 0fBFC90FDA, %f75;
	fma.rn.f32 	%f156, %f154, 0fB3A22168, %f155;
	fma.rn.f32 	%f295, %f154, 0fA7C234C5, %f156;
	abs.f32 	%f90, %f75;
	setp.ltu.f32 	%p21, %f90, 0f47CE4780;
	@%p21 bra 	$L__BB0_71;
	setp.neu.f32 	%p22, %f90, 0f7F800000;
	@%p22 bra 	$L__BB0_66;
	mov.f32 	%f159, 0f00000000;
	mul.rn.f32 	%f295, %f75, %f159;
	mov.b32 	%r344, 0;
	bra.uni 	$L__BB0_71;
$L__BB0_66:
	mov.b32 	%r89, %f75;
	shl.b32 	%r183, %r89, 8;
	or.b32  	%r90, %r183, -2147483648;
	mov.b64 	%rd152, 0;
	mov.b32 	%r341, 0;
$L__BB0_67:
	.pragma "nounroll";
	mul.wide.u32 	%rd77, %r341, 4;
	mov.u64 	%rd78, __cudart_i2opi_f;
	add.s64 	%rd79, %rd78, %rd77;
	ld.global.nc.u32 	%r184, [%rd79];
	mad.wide.u32 	%rd80, %r184, %r90, %rd152;
	shr.u64 	%rd152, %rd80, 32;
	add.s64 	%rd81, %rd3, %rd77;
	st.local.u32 	[%rd81], %rd80;
	add.s32 	%r341, %r341, 1;
	setp.ne.s32 	%p23, %r341, 6;
	@%p23 bra 	$L__BB0_67;
	shr.u32 	%r185, %r89, 23;
	st.local.u32 	[%rd3+24], %rd152;
	and.b32  	%r93, %r185, 31;
	and.b32  	%r186, %r185, 224;
	add.s32 	%r187, %r186, -128;
	shr.u32 	%r188, %r187, 5;
	mul.wide.u32 	%rd82, %r188, 4;
	sub.s64 	%rd37, %rd3, %rd82;
	ld.local.u32 	%r342, [%rd37+24];
	ld.local.u32 	%r343, [%rd37+20];
	setp.eq.s32 	%p24, %r93, 0;
	@%p24 bra 	$L__BB0_70;
	shf.l.wrap.b32 	%r342, %r343, %r342, %r93;
	ld.local.u32 	%r189, [%rd37+16];
	shf.l.wrap.b32 	%r343, %r189, %r343, %r93;
$L__BB0_70:
	shr.u32 	%r190, %r342, 30;
	shf.l.wrap.b32 	%r191, %r343, %r342, 2;
	shl.b32 	%r192, %r343, 2;
	shr.u32 	%r193, %r191, 31;
	add.s32 	%r194, %r193, %r190;
	neg.s32 	%r195, %r194;
	setp.lt.s32 	%p25, %r89, 0;
	selp.b32 	%r344, %r195, %r194, %p25;
	xor.b32  	%r196, %r191, %r89;
	shr.s32 	%r197, %r191, 31;
	xor.b32  	%r198, %r197, %r191;
	xor.b32  	%r199, %r197, %r192;
	cvt.u64.u32 	%rd83, %r198;
	shl.b64 	%rd84, %rd83, 32;
	cvt.u64.u32 	%rd85, %r199;
	or.b64  	%rd86, %rd84, %rd85;
	cvt.rn.f64.s64 	%fd5, %rd86;
	mul.f64 	%fd6, %fd5, 0d3BF921FB54442D19;
	cvt.rn.f32.f64 	%f157, %fd6;
	neg.f32 	%f158, %f157;
	setp.lt.s32 	%p26, %r196, 0;
	selp.f32 	%f295, %f158, %f157, %p26;
$L__BB0_71:
	add.s32 	%r201, %r344, 1;
	mul.rn.f32 	%f160, %f295, %f295;
	and.b32  	%r202, %r344, 1;
	setp.eq.b32 	%p27, %r202, 1;
	selp.f32 	%f161, %f295, 0f3F800000, %p27;
	fma.rn.f32 	%f162, %f160, %f161, 0f00000000;
	fma.rn.f32 	%f163, %f160, 0f37CBAC00, 0fBAB607ED;
	selp.f32 	%f164, 0fB94D4153, %f163, %p27;
	selp.f32 	%f165, 0f3C0885E4, 0f3D2AAABB, %p27;
	fma.rn.f32 	%f166, %f164, %f160, %f165;
	selp.f32 	%f167, 0fBE2AAAA8, 0fBEFFFFFF, %p27;
	fma.rn.f32 	%f168, %f166, %f160, %f167;
	fma.rn.f32 	%f169, %f168, %f162, %f161;
	and.b32  	%r203, %r201, 2;
	setp.eq.s32 	%p28, %r203, 0;
	mov.f32 	%f170, 0f00000000;
	sub.f32 	%f171, %f170, %f169;
	selp.f32 	%f94, %f169, %f171, %p28;
	mul.f32 	%f172, %f76, 0f3F22F983;
	cvt.rni.s32.f32 	%r348, %f172;
	cvt.rn.f32.s32 	%f173, %r348;
	fma.rn.f32 	%f174, %f173, 0fBFC90FDA, %f76;
	fma.rn.f32 	%f175, %f173, 0fB3A22168, %f174;
	fma.rn.f32 	%f296, %f173, 0fA7C234C5, %f175;
	abs.f32 	%f96, %f76;
	setp.ltu.f32 	%p29, %f96, 0f47CE4780;
	@%p29 bra 	$L__BB0_79;
	setp.neu.f32 	%p30, %f96, 0f7F800000;
	@%p30 bra 	$L__BB0_74;
	mov.f32 	%f178, 0f00000000;
	mul.rn.f32 	%f296, %f76, %f178;
	mov.b32 	%r348, 0;
	bra.uni 	$L__BB0_79;
$L__BB0_74:
	mov.b32 	%r103, %f76;
	shl.b32 	%r205, %r103, 8;
	or.b32  	%r104, %r205, -2147483648;
	mov.b64 	%rd153, 0;
	mov.b32 	%r345, 0;
$L__BB0_75:
	.pragma "nounroll";
	mul.wide.u32 	%rd88, %r345, 4;
	mov.u64 	%rd89, __cudart_i2opi_f;
	add.s64 	%rd90, %rd89, %rd88;
	ld.global.nc.u32 	%r206, [%rd90];
	mad.wide.u32 	%rd91, %r206, %r104, %rd153;
	shr.u64 	%rd153, %rd91, 32;
	add.s64 	%rd92, %rd2, %rd88;
	st.local.u32 	[%rd92], %rd91;
	add.s32 	%r345, %r345, 1;
	setp.ne.s32 	%p31, %r345, 6;
	@%p31 bra 	$L__BB0_75;
	shr.u32 	%r207, %r103, 23;
	st.local.u32 	[%rd2+24], %rd153;
	and.b32  	%r107, %r207, 31;
	and.b32  	%r208, %r207, 224;
	add.s32 	%r209, %r208, -128;
	shr.u32 	%r210, %r209, 5;
	mul.wide.u32 	%rd93, %r210, 4;
	sub.s64 	%rd40, %rd2, %rd93;
	ld.local.u32 	%r346, [%rd40+24];
	ld.local.u32 	%r347, [%rd40+20];
	setp.eq.s32 	%p32, %r107, 0;
	@%p32 bra 	$L__BB0_78;
	shf.l.wrap.b32 	%r346, %r347, %r346, %r107;
	ld.local.u32 	%r211, [%rd40+16];
	shf.l.wrap.b32 	%r347, %r211, %r347, %r107;
$L__BB0_78:
	shr.u32 	%r212, %r346, 30;
	shf.l.wrap.b32 	%r213, %r347, %r346, 2;
	shl.b32 	%r214, %r347, 2;
	shr.u32 	%r215, %r213, 31;
	add.s32 	%r216, %r215, %r212;
	neg.s32 	%r217, %r216;
	setp.lt.s32 	%p33, %r103, 0;
	selp.b32 	%r348, %r217, %r216, %p33;
	xor.b32  	%r218, %r213, %r103;
	shr.s32 	%r219, %r213, 31;
	xor.b32  	%r220, %r219, %r213;
	xor.b32  	%r221, %r219, %r214;
	cvt.u64.u32 	%rd94, %r220;
	shl.b64 	%rd95, %rd94, 32;
	cvt.u64.u32 	%rd96, %r221;
	or.b64  	%rd97, %rd95, %rd96;
	cvt.rn.f64.s64 	%fd7, %rd97;
	mul.f64 	%fd8, %fd7, 0d3BF921FB54442D19;
	cvt.rn.f32.f64 	%f176, %fd8;
	neg.f32 	%f177, %f176;
	setp.lt.s32 	%p34, %r218, 0;
	selp.f32 	%f296, %f177, %f176, %p34;
$L__BB0_79:
	add.s32 	%r223, %r348, 1;
	mul.rn.f32 	%f180, %f296, %f296;
	and.b32  	%r224, %r348, 1;
	setp.eq.b32 	%p35, %r224, 1;
	selp.f32 	%f181, %f296, 0f3F800000, %p35;
	fma.rn.f32 	%f182, %f180, %f181, 0f00000000;
	fma.rn.f32 	%f183, %f180, 0f37CBAC00, 0fBAB607ED;
	selp.f32 	%f184, 0fB94D4153, %f183, %p35;
	selp.f32 	%f185, 0f3C0885E4, 0f3D2AAABB, %p35;
	fma.rn.f32 	%f186, %f184, %f180, %f185;
	selp.f32 	%f187, 0fBE2AAAA8, 0fBEFFFFFF, %p35;
	fma.rn.f32 	%f188, %f186, %f180, %f187;
	fma.rn.f32 	%f189, %f188, %f182, %f181;
	and.b32  	%r225, %r223, 2;
	setp.eq.s32 	%p36, %r225, 0;
	mov.f32 	%f297, 0f00000000;
	sub.f32 	%f190, %f297, %f189;
	selp.f32 	%f100, %f189, %f190, %p36;
	ld.global.u32 	%r116, [%rd1+8];
	setp.ge.u32 	%p37, %r1, %r116;
	mov.f32 	%f298, %f297;
	mov.f32 	%f299, %f297;
	mov.f32 	%f300, %f297;
	@%p37 bra 	$L__BB0_81;
	ld.global.v4.f32 	{%f300, %f299, %f298, %f297}, [%rd12];
$L__BB0_81:
	add.f32 	%f109, %f82, %f300;
	add.f32 	%f110, %f88, %f299;
	add.f32 	%f111, %f94, %f298;
	add.f32 	%f112, %f100, %f297;
	@%p37 bra 	$L__BB0_83;
	st.global.v4.f32 	[%rd12], {%f109, %f110, %f111, %f112};
$L__BB0_83:
	add.s32 	%r316, %r316, 1;
	setp.ne.s32 	%p75, %r316, 256;
	@%p75 bra 	$L__BB0_2;
$L__BB0_84:
	ret;

}


// ===== COMPILED SASS (sm_100) =====

	.target	sm_100

	.elftype	@"ET_EXEC"


//--------------------- .note.nv.tkinfo           --------------------------
	.section	.note.nv.tkinfo,"",@"SHT_NOTE"
	.sectionflags	@"SHF_NOTE_NV_TKINFO"
	.tkinfo
        /*0018*/ 	.word	0x00000002
        /*0030*/ 	.string	""
        /*0030*/ 	.string	"ptxas"
        /*0030*/ 	.string	"Cuda compilation tools, release 13.0, V13.0.88"
        /*0030*/ 	.string	"Build cuda_13.0.r13.0/compiler.36424714_0"
        /*0030*/ 	.string	"-arch sm_100 -m 64 "



//--------------------- .note.nv.cuinfo           --------------------------
	.section	.note.nv.cuinfo,"",@"SHT_NOTE"
	.sectionflags	@"SHF_NOTE_NV_CUINFO"
        /*0018*/ 	.short	0x0002
        /*001a*/ 	.short	0x0064
        /*001c*/ 	.short	0x0082
	.zero		2


//--------------------- .nv.info                  --------------------------
	.section	.nv.info,"",@"SHT_CUDA_INFO"
	.align	4


	//----- nvinfo : EIATTR_REGCOUNT
	.align		4
        /*0000*/ 	.byte	0x04, 0x2f
        /*0002*/ 	.short	(.L_2 - .L_1)
	.align		4
.L_1:
        /*0004*/ 	.word	index@(execute_unary_kernel)
        /*0008*/ 	.word	0x00000020


	//----- nvinfo : EIATTR_FRAME_SIZE
	.align		4
.L_2:
        /*000c*/ 	.byte	0x04, 0x11
        /*000e*/ 	.short	(.L_4 - .L_3)
	.align		4
.L_3:
        /*0010*/ 	.word	index@(execute_unary_kernel)
        /*0014*/ 	.word	0x00000000


	//----- nvinfo : EIATTR_MIN_STACK_SIZE
	.align		4
.L_4:
        /*0018*/ 	.byte	0x04, 0x12
        /*001a*/ 	.short	(.L_6 - .L_5)
	.align		4
.L_5:
        /*001c*/ 	.word	index@(execute_unary_kernel)
        /*0020*/ 	.word	0x00000000
.L_6:


//--------------------- .nv.compat                --------------------------
	.section	.nv.compat,"",@"SHT_CUDA_COMPAT_INFO"
	.align	4
        /*0000*/ 	.byte	0x02, 0x09, 0x00, 0x00, 0x02, 0x02, 0x01, 0x00, 0x02, 0x05, 0x05, 0x00, 0x03, 0x07, 0x01, 0x01
        /*0010*/ 	.byte	0x02, 0x03, 0x00, 0x00, 0x02, 0x06, 0x01, 0x00, 0x04, 0x0b, 0x08, 0x00, 0x01, 0x00, 0x00, 0x00
        /*0020*/ 	.byte	0x00, 0x00, 0x00, 0x00


//--------------------- .nv.info.execute_unary_kernel --------------------------
	.section	.nv.info.execute_unary_kernel,"",@"SHT_CUDA_INFO"
	.sectionflags	@""
	.align	4


	//----- nvinfo : EIATTR_CUDA_API_VERSION
	.align		4
        /*0000*/ 	.byte	0x04, 0x37
        /*0002*/ 	.short	(.L_8 - .L_7)
.L_7:
        /*0004*/ 	.word	0x00000082


	//----- nvinfo : EIATTR_KPARAM_INFO
	.align		4
.L_8:
        /*0008*/ 	.byte	0x04, 0x17
        /*000a*/ 	.short	(.L_10 - .L_9)
.L_9:
        /*000c*/ 	.word	0x00000000
        /*0010*/ 	.short	0x0003
        /*0012*/ 	.short	0x0018
        /*0014*/ 	.byte	0x00, 0xf5, 0x21, 0x00


	//----- nvinfo : EIATTR_KPARAM_INFO
	.align		4
.L_10:
        /*0018*/ 	.byte	0x04, 0x17
        /*001a*/ 	.short	(.L_12 - .L_11)
.L_11:
        /*001c*/ 	.word	0x00000000
        /*0020*/ 	.short	0x0002
        /*0022*/ 	.short	0x0010
        /*0024*/ 	.byte	0x00, 0xf5, 0x21, 0x00


	//----- nvinfo : EIATTR_KPARAM_INFO
	.align		4
.L_12:
        /*0028*/ 	.byte	0x04, 0x17
        /*002a*/ 	.short	(.L_14 - .L_13)
.L_13:
        /*002c*/ 	.word	0x00000000
        /*0030*/ 	.short	0x0001
        /*0032*/ 	.short	0x0008
        /*0034*/ 	.byte	0x00, 0xf5, 0x21, 0x00


	//----- nvinfo : EIATTR_KPARAM_INFO
	.align		4
.L_14:
        /*0038*/ 	.byte	0x04, 0x17
        /*003a*/ 	.short	(.L_16 - .L_15)
.L_15:
        /*003c*/ 	.word	0x00000000
        /*0040*/ 	.short	0x0000
        /*0042*/ 	.short	0x0000
        /*0044*/ 	.byte	0x00, 0xf5, 0x21, 0x00


	//----- nvinfo : EIATTR_SPARSE_MMA_MASK
	.align		4
.L_16:
        /*0048*/ 	.byte	0x03, 0x50
        /*004a*/ 	.short	0x0000


	//----- nvinfo : EIATTR_MAXREG_COUNT
	.align		4
        /*004c*/ 	.byte	0x03, 0x1b
        /*004e*/ 	.short	0x00ff


	//----- nvinfo : EIATTR_MERCURY_ISA_VERSION
	.align		4
        /*0050*/ 	.byte	0x03, 0x5f
        /*0052*/ 	.short	0x0101


	//----- nvinfo : EIATTR_VRC_CTA_INIT_COUNT
	.align		4
        /*0054*/ 	.byte	0x02, 0x4a
	.zero		1
	.zero		1


	//----- nvinfo : EIATTR_EXIT_INSTR_OFFSETS
	.align		4
        /*0058*/ 	.byte	0x04, 0x1c
        /*005a*/ 	.short	(.L_18 - .L_17)


	//   ....[0]....
.L_17:
        /*005c*/ 	.word	0x00000150


	//   ....[1]....
        /*0060*/ 	.word	0x00004020


	//----- nvinfo : EIATTR_CRS_STACK_SIZE
	.align		4
.L_18:
        /*0064*/ 	.byte	0x04, 0x1e
        /*0066*/ 	.short	(.L_20 - .L_19)
.L_19:
        /*0068*/ 	.word	0x00000000


	//----- nvinfo : EIATTR_CBANK_PARAM_SIZE
	.align		4
.L_20:
        /*006c*/ 	.byte	0x03, 0x19
        /*006e*/ 	.short	0x0020


	//----- nvinfo : EIATTR_PARAM_CBANK
	.align		4
        /*0070*/ 	.byte	0x04, 0x0a
        /*0072*/ 	.short	(.L_22 - .L_21)
	.align		4
.L_21:
        /*0074*/ 	.word	index@(.nv.constant0.execute_unary_kernel)
        /*0078*/ 	.short	0x0380
        /*007a*/ 	.short	0x0020


	//----- nvinfo : EIATTR_SW_WAR
	.align		4
.L_22:
        /*007c*/ 	.byte	0x04, 0x36
        /*007e*/ 	.short	(.L_24 - .L_23)
.L_23:
        /*0080*/ 	.word	0x00000008
.L_24:


//--------------------- .nv.callgraph             --------------------------
	.section	.nv.callgraph,"",@"SHT_CUDA_CALLGRAPH"
	.align	4
	.sectionentsize	8
	.align		4
        /*0000*/ 	.word	0x00000000
	.align		4
        /*0004*/ 	.word	0xffffffff
	.align		4
        /*0008*/ 	.word	0x00000000
	.align		4
        /*000c*/ 	.word	0xfffffffe
	.align		4
        /*0010*/ 	.word	0x00000000
	.align		4
        /*0014*/ 	.word	0xfffffffd
	.align		4
        /*0018*/ 	.word	0x00000000
	.align		4
        /*001c*/ 	.word	0xfffffffc


//--------------------- .nv.constant4             --------------------------
	.section	.nv.constant4,"a",@progbits
	.align	8
	.align		8
.nv.constant4:
        /*0000*/ 	.dword	__cudart_i2opi_f


//--------------------- .text.execute_unary_kernel --------------------------
	.section	.text.execute_unary_kernel,"ax",@progbits
	.align	128
        .global         execute_unary_kernel
        .type           execute_unary_kernel,@function
        .size           execute_unary_kernel,(.L_x_45 - execute_unary_kernel)
        .other          execute_unary_kernel,@"STO_CUDA_ENTRY STV_DEFAULT"
execute_unary_kernel:
.text.execute_unary_kernel:
[----:B------:R-:W-:Y:S08]  /*0000*/  LDC R1, c[0x0][0x37c] ;  /* 0x0000df00ff017b82 */ /* 0x000ff00000000800 */
[----:B------:R-:W0:Y:S01]  /*0010*/  LDC.64 R2, c[0x0][0x398] ;  /* 0x0000e600ff027b82 */ /* 0x000e220000000a00 */
[----:B------:R-:W0:Y:S02]  /*0020*/  LDCU.64 UR8, c[0x0][0x358] ;  /* 0x00006b00ff0877ac */ /* 0x000e240008000a00 */
[----:B0-----:R-:W2:Y:S01]  /*0030*/  LDG.E R2, desc[UR8][R2.64+0x14] ;  /* 0x0000140802027981 */ /* 0x001ea2000c1e1900 */
[----:B------:R-:W0:Y:S04]  /*0040*/  LDCU UR5, c[0x0][0x360] ;  /* 0x00006c00ff0577ac */ /* 0x000e280008000800 */
[----:B------:R-:W1:Y:S01]  /*0050*/  S2UR UR10, SR_CTAID.Z ;  /* 0x00000000000a79c3 */ /* 0x000e620000002700 */
[----:B------:R-:W1:Y:S01]  /*0060*/  S2R R9, SR_TID.Z ;  /* 0x0000000000097919 */ /* 0x000e620000002300 */
[----:B------:R-:W3:Y:S01]  /*0070*/  LDCU UR7, c[0x0][0x364] ;  /* 0x00006c80ff0777ac */ /* 0x000ee20008000800 */
[----:B------:R-:W3:Y:S05]  /*0080*/  S2R R5, SR_TID.Y ;  /* 0x0000000000057919 */ /* 0x000eea0000002200 */
[----:B------:R-:W1:Y:S01]  /*0090*/  LDC R0, c[0x0][0x368] ;  /* 0x0000da00ff007b82 */ /* 0x000e620000000800 */
[----:B------:R-:W0:Y:S07]  /*00a0*/  S2R R7, SR_TID.X ;  /* 0x0000000000077919 */ /* 0x000e2e0000002100 */
[----:B------:R-:W4:Y:S08]  /*00b0*/  LDC R11, c[0x0][0x370] ;  /* 0x0000dc00ff0b7b82 */ /* 0x000f300000000800 */
[----:B------:R-:W5:Y:S08]  /*00c0*/  S2UR UR6, SR_CTAID.Y ;  /* 0x00000000000679c3 */ /* 0x000f700000002600 */
[----:B------:R-:W5:Y:S01]  /*00d0*/  LDC R13, c[0x0][0x374] ;  /* 0x0000dd00ff0d7b82 */ /* 0x000f620000000800 */
[----:B-1----:R-:W-:-:S07]  /*00e0*/  IMAD R0, R0, UR10, R9 ;  /* 0x0000000a00007c24 */ /* 0x002fce000f8e0209 */
[----:B------:R-:W4:Y:S01]  /*00f0*/  S2UR UR4, SR_CTAID.X ;  /* 0x00000000000479c3 */ /* 0x000f220000002500 */
[----:B-----5:R-:W-:-:S04]  /*0100*/  IMAD R0, R0, R13, UR6 ;  /* 0x0000000600007e24 */ /* 0x020fc8000f8e020d */
[----:B---3--:R-:W-:-:S04]  /*0110*/  IMAD R0, R0, UR7, R5 ;  /* 0x0000000700007c24 */ /* 0x008fc8000f8e0205 */
[----:B----4-:R-:W-:-:S04]  /*0120*/  IMAD R0, R0, R11, UR4 ;  /* 0x0000000400007e24 */ /* 0x010fc8000f8e020b */
[----:B0-----:R-:W-:-:S05]  /*0130*/  IMAD R7, R0, UR5, R7 ;  /* 0x0000000500077c24 */ /* 0x001fca000f8e0207 */
[----:B--2---:R-:W-:-:S13]  /*0140*/  ISETP.GE.U32.AND P0, PT, R7, R2, PT ;  /* 0x000000020700720c */ /* 0x004fda0003f06070 */
[----:B------:R-:W-:Y:S05]  /*0150*/  @P0 EXIT ;  /* 0x000000000000094d */ /* 0x000fea0003800000 */
[----:B------:R-:W0:Y:S01]  /*0160*/  LDC.64 R20, c[0x0][0x380] ;  /* 0x0000e000ff147b82 */ /* 0x000e220000000a00 */
[----:B------:R-:W-:-:S07]  /*0170*/  UMOV UR4, URZ ;  /* 0x000000ff00047c82 */ /* 0x000fce0008000000 */
[----:B------:R-:W1:Y:S08]  /*0180*/  LDC.64 R18, c[0x0][0x388] ;  /* 0x0000e200ff127b82 */ /* 0x000e700000000a00 */
[----:B------:R-:W2:Y:S01]  /*0190*/  LDC.64 R16, c[0x0][0x390] ;  /* 0x0000e400ff107b82 */ /* 0x000ea20000000a00 */
[----:B0-----:R-:W-:-:S04]  /*01a0*/  IMAD.WIDE.U32 R20, R7, 0x10, R20 ;  /* 0x0000001007147825 */ /* 0x001fc800078e0014 */
[----:B-1----:R-:W-:-:S04]  /*01b0*/  IMAD.WIDE.U32 R18, R7, 0x10, R18 ;  /* 0x0000001007127825 */ /* 0x002fc800078e0012 */
[----:B--2---:R-:W-:-:S07]  /*01c0*/  IMAD.WIDE.U32 R16, R7, 0x10, R16 ;  /* 0x0000001007107825 */ /* 0x004fce00078e0010 */
.L_x_43:
[----:B------:R-:W-:Y:S01]  /*01d0*/  ULOP3.LUT UR5, UR4, 0x1, URZ, 0xc0, !UPT ;  /* 0x0000000104057892 */ /* 0x000fe2000f8ec0ff */
[----:B------:R-:W-:Y:S01]  /*01e0*/  BSSY.RECONVERGENT B0, `(.L_x_0) ;  /* 0x00003e2000007945 */ /* 0x000fe20003800200 */
[----:B------:R-:W-:Y:S02]  /*01f0*/  UIADD3 UR4, UPT, UPT, UR4, 0x1, URZ ;  /* 0x0000000104047890 */ /* 0x000fe4000fffe0ff */
[----:B------:R-:W-:Y:S02]  /*0200*/  UISETP.NE.U32.AND UP1, UPT, UR5, 0x1, UPT ;  /* 0x000000010500788c */ /* 0x000fe4000bf25070 */
[----:B------:R-:W-:-:S07]  /*0210*/  UISETP.NE.AND UP0, UPT, UR4, 0x100, UPT ;  /* 0x000001000400788c */ /* 0x000fce000bf05270 */
[----:B01----:R-:W-:Y:S05]  /*0220*/  BRA.U !UP1, `(.L_x_1) ;  /* 0x0000001d09b87547 */ /* 0x003fea000b800000 */
[----:B------:R-:W0:Y:S02]  /*0230*/  LDC.64 R22, c[0x0][0x398] ;  /* 0x0000e600ff167b82 */ /* 0x000e240000000a00 */
[----:B0-----:R-:W2:Y:S04]  /*0240*/  LDG.E R8, desc[UR8][R22.64] ;  /* 0x0000000816087981 */ /* 0x001ea8000c1e1900 */
[----:B------:R-:W3:Y:S01]  /*0250*/  LDG.E R10, desc[UR8][R22.64+0x4] ;  /* 0x00000408160a7981 */ /* 0x000ee2000c1e1900 */
[----:B------:R-:W-:Y:S02]  /*0260*/  CS2R R12, SRZ ;  /* 0x00000000000c7805 */ /* 0x000fe4000001ff00 */
[----:B------:R-:W-:Y:S02]  /*0270*/  CS2R R14, SRZ ;  /* 0x00000000000e7805 */ /* 0x000fe4000001ff00 */
[----:B--2---:R-:W-:-:S02]  /*0280*/  ISETP.GE.U32.AND P0, PT, R7, R8, PT ;  /* 0x000000080700720c */ /* 0x004fc40003f06070 */
[----:B------:R-:W-:Y:S02]  /*0290*/  CS2R R8, SRZ ;  /* 0x0000000000087805 */ /* 0x000fe4000001ff00 */
[----:B---3--:R-:W-:Y:S02]  /*02a0*/  ISETP.GE.U32.AND P1, PT, R7, R10, PT ;  /* 0x0000000a0700720c */ /* 0x008fe40003f26070 */
[----:B------:R-:W-:-:S07]  /*02b0*/  CS2R R10, SRZ ;  /* 0x00000000000a7805 */ /* 0x000fce000001ff00 */
[----:B------:R-:W2:Y:S04]  /*02c0*/  @!P0 LDG.E.128 R8, desc[UR8][R20.64] ;  /* 0x0000000814088981 */ /* 0x000ea8000c1e1d00 */
[----:B------:R-:W2:Y:S01]  /*02d0*/  @!P1 LDG.E.128 R12, desc[UR8][R18.64] ;  /* 0x00000008120c9981 */ /* 0x000ea2000c1e1d00 */
[----:B------:R-:W-:Y:S01]  /*02e0*/  BSSY.RECONVERGENT B1, `(.L_x_2) ;  /* 0x0000068000017945 */ /* 0x000fe20003800200 */
[----:B--2---:R-:W-:Y:S01]  /*02f0*/  FMUL R24, R12, R8 ;  /* 0x000000080c187220 */ /* 0x004fe20000400000 */
[----:B------:R-:W-:Y:S01]  /*0300*/  FMUL R12, R13, R9 ;  /* 0x000000090d0c7220 */ /* 0x000fe20000400000 */
[----:B------:R-:W-:Y:S01]  /*0310*/  FMUL R13, R14, R10 ;  /* 0x0000000a0e0d7220 */ /* 0x000fe20000400000 */
[----:B------:R-:W-:Y:S01]  /*0320*/  FMUL R11, R15, R11 ;  /* 0x0000000b0f0b7220 */ /* 0x000fe20000400000 */
[C---:B------:R-:W-:Y:S01]  /*0330*/  FMUL R25, R24.reuse, 0.63661974668502807617 ;  /* 0x3f22f98318197820 */ /* 0x040fe20000400000 */
[----:B------:R-:W-:-:S05]  /*0340*/  FSETP.GE.AND P0, PT, |R24|, 105615, PT ;  /* 0x47ce47801800780b */ /* 0x000fca0003f06200 */
[----:B------:R-:W0:Y:S02]  /*0350*/  F2I.NTZ R25, R25 ;  /* 0x0000001900197305 */ /* 0x000e240000203100 */
[----:B0-----:R-:W-:-:S05]  /*0360*/  I2FP.F32.S32 R27, R25 ;  /* 0x00000019001b7245 */ /* 0x001fca0000201400 */
[----:B------:R-:W-:-:S04]  /*0370*/  FFMA R8, R27, -1.5707962512969970703, R24 ;  /* 0xbfc90fda1b087823 */ /* 0x000fc80000000018 */
[----:B------:R-:W-:-:S04]  /*0380*/  FFMA R8, R27, -7.5497894158615963534e-08, R8 ;  /* 0xb3a221681b087823 */ /* 0x000fc80000000008 */
[----:B------:R-:W-:Y:S01]  /*0390*/  FFMA R8, R27, -5.3903029534742383927e-15, R8 ;  /* 0xa7c234c51b087823 */ /* 0x000fe20000000008 */
[----:B------:R-:W-:Y:S06]  /*03a0*/  @!P0 BRA `(.L_x_3) ;  /* 0x00000004006c8947 */ /* 0x000fec0003800000 */
[----:B------:R-:W-:-:S13]  /*03b0*/  FSETP.NEU.AND P0, PT, |R24|, +INF , PT ;  /* 0x7f8000001800780b */ /* 0x000fda0003f0d200 */
[----:B------:R-:W-:Y:S01]  /*03c0*/  @!P0 FMUL R8, RZ, R24 ;  /* 0x00000018ff088220 */ /* 0x000fe20000400000 */
[----:B------:R-:W-:Y:S01]  /*03d0*/  @!P0 IMAD.MOV.U32 R25, RZ, RZ, RZ ;  /* 0x000000ffff198224 */ /* 0x000fe200078e00ff */
[----:B------:R-:W-:Y:S06]  /*03e0*/  @!P0 BRA `(.L_x_3) ;  /* 0x00000004005c8947 */ /* 0x000fec0003800000 */
[----:B------:R-:W-:Y:S01]  /*03f0*/  IMAD.SHL.U32 R10, R24, 0x100, RZ ;  /* 0x00000100180a7824 */ /* 0x000fe200078e00ff */
[----:B------:R-:W-:Y:S01]  /*0400*/  UMOV UR5, URZ ;  /* 0x000000ff00057c82 */ /* 0x000fe20008000000 */
[----:B------:R-:W-:Y:S02]  /*0410*/  IMAD.MOV.U32 R25, RZ, RZ, RZ ;  /* 0x000000ffff197224 */ /* 0x000fe400078e00ff */
[----:B------:R-:W-:Y:S01]  /*0420*/  IMAD.MOV.U32 R27, RZ, RZ, RZ ;  /* 0x000000ffff1b7224 */ /* 0x000fe200078e00ff */
[----:B------:R-:W-:-:S07]  /*0430*/  LOP3.LUT R10, R10, 0x80000000, RZ, 0xfc, !PT ;  /* 0x800000000a0a7812 */ /* 0x000fce00078efcff */
.L_x_4:
[----:B------:R-:W0:Y:S02]  /*0440*/  LDC.64 R8, c[0x4][RZ] ;  /* 0x01000000ff087b82 */ /* 0x000e240000000a00 */
[----:B0-----:R-:W-:-:S05]  /*0450*/  IMAD.WIDE.U32 R14, R27, 0x4, R8 ;  /* 0x000000041b0e7825 */ /* 0x001fca00078e0008 */
[----:B------:R-:W2:Y:S01]  /*0460*/  LDG.E.CONSTANT R9, desc[UR8][R14.64] ;  /* 0x000000080e097981 */ /* 0x000ea2000c1e9900 */
[C---:B------:R-:W-:Y:S02]  /*0470*/  IMAD.SHL.U32 R26, R27.reuse, 0x4, RZ ;  /* 0x000000041b1a7824 */ /* 0x040fe400078e00ff */
[----:B------:R-:W-:-:S03]  /*0480*/  VIADD R27, R27, 0x1 ;  /* 0x000000011b1b7836 */ /* 0x000fc60000000000 */
[C---:B------:R-:W-:Y:S02]  /*0490*/  ISETP.EQ.AND P0, PT, R26.reuse, RZ, PT ;  /* 0x000000ff1a00720c */ /* 0x040fe40003f02270 */
[C---:B------:R-:W-:Y:S02]  /*04a0*/  ISETP.EQ.AND P5, PT, R26.reuse, 0x4, PT ;  /* 0x000000041a00780c */ /* 0x040fe40003fa2270 */
[C---:B------:R-:W-:Y:S02]  /*04b0*/  ISETP.EQ.AND P4, PT, R26.reuse, 0x8, PT ;  /* 0x000000081a00780c */ /* 0x040fe40003f82270 */
[C---:B------:R-:W-:Y:S02]  /*04c0*/  ISETP.EQ.AND P3, PT, R26.reuse, 0xc, PT ;  /* 0x0000000c1a00780c */ /* 0x040fe40003f62270 */
[C---:B------:R-:W-:Y:S02]  /*04d0*/  ISETP.EQ.AND P2, PT, R26.reuse, 0x10, PT ;  /* 0x000000101a00780c */ /* 0x040fe40003f42270 */
[----:B------:R-:W-:Y:S01]  /*04e0*/  ISETP.EQ.AND P1, PT, R26, 0x14, PT ;  /* 0x000000141a00780c */ /* 0x000fe20003f22270 */
[----:B--2---:R-:W-:-:S03]  /*04f0*/  IMAD.WIDE.U32 R8, R9, R10, RZ ;  /* 0x0000000a09087225 */ /* 0x004fc600078e00ff */
[----:B------:R-:W-:-:S04]  /*0500*/  IADD3 R8, P6, PT, R8, R25, RZ ;  /* 0x0000001908087210 */ /* 0x000fc80007fde0ff */
[----:B------:R-:W-:Y:S01]  /*0510*/  IADD3.X R25, PT, PT, R9, UR5, RZ, P6, !PT ;  /* 0x0000000509197c10 */ /* 0x000fe2000b7fe4ff */
[--C-:B------:R-:W-:Y:S01]  /*0520*/  @P0 IMAD.MOV.U32 R6, RZ, RZ, R8.reuse ;  /* 0x000000ffff060224 */ /* 0x100fe200078e0008 */
[----:B------:R-:W-:Y:S01]  /*0530*/  ISETP.NE.AND P6, PT, R27, 0x6, PT ;  /* 0x000000061b00780c */ /* 0x000fe20003fc5270 */
[--C-:B------:R-:W-:Y:S01]  /*0540*/  @P5 IMAD.MOV.U32 R0, RZ, RZ, R8.reuse ;  /* 0x000000ffff005224 */ /* 0x100fe200078e0008 */
[----:B------:R-:W-:Y:S01]  /*0550*/  @P3 MOV R3, R8 ;  /* 0x0000000800033202 */ /* 0x000fe20000000f00 */
[--C-:B------:R-:W-:Y:S02]  /*0560*/  @P4 IMAD.MOV.U32 R2, RZ, RZ, R8.reuse ;  /* 0x000000ffff024224 */ /* 0x100fe400078e0008 */
[--C-:B------:R-:W-:Y:S02]  /*0570*/  @P2 IMAD.MOV.U32 R4, RZ, RZ, R8.reuse ;  /* 0x000000ffff042224 */ /* 0x100fe400078e0008 */
[----:B------:R-:W-:-:S06]  /*0580*/  @P1 IMAD.MOV.U32 R5, RZ, RZ, R8 ;  /* 0x000000ffff051224 */ /* 0x000fcc00078e0008 */
[----:B------:R-:W-:Y:S05]  /*0590*/  @P6 BRA `(.L_x_4) ;  /* 0xfffffffc00a86947 */ /* 0x000fea000383ffff */
[----:B------:R-:W-:Y:S01]  /*05a0*/  SHF.R.U32.HI R8, RZ, 0x17, R24 ;  /* 0x00000017ff087819 */ /* 0x000fe20000011618 */
[----:B------:R-:W-:Y:S03]  /*05b0*/  BSSY.RECONVERGENT B2, `(.L_x_5) ;  /* 0x0000028000027945 */ /* 0x000fe60003800200 */
[C---:B------:R-:W-:Y:S02]  /*05c0*/  LOP3.LUT R9, R8.reuse, 0xe0, RZ, 0xc0, !PT ;  /* 0x000000e008097812 */ /* 0x040fe400078ec0ff */
[----:B------:R-:W-:-:S03]  /*05d0*/  LOP3.LUT P6, RZ, R8, 0x1f, RZ, 0xc0, !PT ;  /* 0x0000001f08ff7812 */ /* 0x000fc600078cc0ff */
[----:B------:R-:W-:-:S05]  /*05e0*/  VIADD R9, R9, 0xffffff80 ;  /* 0xffffff8009097836 */ /* 0x000fca0000000000 */
[----:B------:R-:W-:-:S05]  /*05f0*/  SHF.R.U32.HI R9, RZ, 0x5, R9 ;  /* 0x00000005ff097819 */ /* 0x000fca0000011609 */
[----:B------:R-:W-:-:S05]  /*0600*/  IMAD.U32 R15, R9, -0x4, RZ ;  /* 0xfffffffc090f7824 */ /* 0x000fca00078e00ff */
[C---:B------:R-:W-:Y:S02]  /*0610*/  ISETP.EQ.AND P3, PT, R15.reuse, -0x18, PT ;  /* 0xffffffe80f00780c */ /* 0x040fe40003f62270 */
[C---:B------:R-:W-:Y:S02]  /*0620*/  ISETP.EQ.AND P4, PT, R15.reuse, -0x14, PT ;  /* 0xffffffec0f00780c */ /* 0x040fe40003f82270 */
[C---:B------:R-:W-:Y:S02]  /*0630*/  ISETP.EQ.AND P2, PT, R15.reuse, -0x10, PT ;  /* 0xfffffff00f00780c */ /* 0x040fe40003f42270 */
[C---:B------:R-:W-:Y:S02]  /*0640*/  ISETP.EQ.AND P1, PT, R15.reuse, -0xc, PT ;  /* 0xfffffff40f00780c */ /* 0x040fe40003f22270 */
[C---:B------:R-:W-:Y:S02]  /*0650*/  ISETP.EQ.AND P0, PT, R15.reuse, -0x8, PT ;  /* 0xfffffff80f00780c */ /* 0x040fe40003f02270 */
[----:B------:R-:W-:-:S03]  /*0660*/  ISETP.EQ.AND P5, PT, R15, RZ, PT ;  /* 0x000000ff0f00720c */ /* 0x000fc60003fa2270 */
[--C-:B------:R-:W-:Y:S01]  /*0670*/  @P3 IMAD.MOV.U32 R10, RZ, RZ, R6.reuse ;  /* 0x000000ffff0a3224 */ /* 0x100fe200078e0006 */
[C---:B------:R-:W-:Y:S01]  /*0680*/  ISETP.EQ.AND P3, PT, R15.reuse, -0x4, PT ;  /* 0xfffffffc0f00780c */ /* 0x040fe20003f62270 */
[----:B------:R-:W-:Y:S02]  /*0690*/  @P4 IMAD.MOV.U32 R9, RZ, RZ, R6 ;  /* 0x000000ffff094224 */ /* 0x000fe400078e0006 */
[--C-:B------:R-:W-:Y:S01]  /*06a0*/  @P4 IMAD.MOV.U32 R10, RZ, RZ, R0.reuse ;  /* 0x000000ffff0a4224 */ /* 0x100fe200078e0000 */
[----:B------:R-:W-:Y:S01]  /*06b0*/  ISETP.EQ.AND P4, PT, R15, 0x4, PT ;  /* 0x000000040f00780c */ /* 0x000fe20003f82270 */
[----:B------:R-:W-:Y:S01]  /*06c0*/  @P2 IMAD.MOV.U32 R9, RZ, RZ, R0 ;  /* 0x000000ffff092224 */ /* 0x000fe200078e0000 */
[----:B------:R-:W-:Y:S01]  /*06d0*/  @P1 MOV R9, R2 ;  /* 0x0000000200091202 */ /* 0x000fe20000000f00 */
[----:B------:R-:W-:Y:S02]  /*06e0*/  @P2 IMAD.MOV.U32 R10, RZ, RZ, R2 ;  /* 0x000000ffff0a2224 */ /* 0x000fe400078e0002 */
[----:B------:R-:W-:-:S02]  /*06f0*/  @P1 IMAD.MOV.U32 R10, RZ, RZ, R3 ;  /* 0x000000ffff0a1224 */ /* 0x000fc400078e0003 */
[----:B------:R-:W-:Y:S02]  /*0700*/  @P0 IMAD.MOV.U32 R9, RZ, RZ, R3 ;  /* 0x000000ffff090224 */ /* 0x000fe400078e0003 */
[--C-:B------:R-:W-:Y:S02]  /*0710*/  @P0 IMAD.MOV.U32 R10, RZ, RZ, R4.reuse ;  /* 0x000000ffff0a0224 */ /* 0x100fe400078e0004 */
[----:B------:R-:W-:Y:S02]  /*0720*/  @P3 IMAD.MOV.U32 R9, RZ, RZ, R4 ;  /* 0x000000ffff093224 */ /* 0x000fe400078e0004 */
[--C-:B------:R-:W-:Y:S02]  /*0730*/  @P3 IMAD.MOV.U32 R10, RZ, RZ, R5.reuse ;  /* 0x000000ffff0a3224 */ /* 0x100fe400078e0005 */
[----:B------:R-:W-:Y:S02]  /*0740*/  @P5 IMAD.MOV.U32 R9, RZ, RZ, R5 ;  /* 0x000000ffff095224 */ /* 0x000fe400078e0005 */
[----:B------:R-:W-:-:S02]  /*0750*/  @P5 IMAD.MOV.U32 R10, RZ, RZ, R25 ;  /* 0x000000ffff0a5224 */ /* 0x000fc400078e0019 */
[----:B------:R-:W-:Y:S01]  /*0760*/  @P4 IMAD.MOV.U32 R9, RZ, RZ, R25 ;  /* 0x000000ffff094224 */ /* 0x000fe200078e0019 */
[----:B------:R-:W-:Y:S06]  /*0770*/  @!P6 BRA `(.L_x_6) ;  /* 0x00000000002ce947 */ /* 0x000fec0003800000 */
[----:B------:R-:W-:Y:S01]  /*0780*/  @P2 IMAD.MOV.U32 R14, RZ, RZ, R6 ;  /* 0x000000ffff0e2224 */ /* 0x000fe200078e0006 */
[----:B------:R-:W-:Y:S01]  /*0790*/  @P1 MOV R14, R0 ;  /* 0x00000000000e1202 */ /* 0x000fe20000000f00 */
[----:B------:R-:W-:Y:S01]  /*07a0*/  @P0 IMAD.MOV.U32 R14, RZ, RZ, R2 ;  /* 0x000000ffff0e0224 */ /* 0x000fe200078e0002 */
[----:B------:R-:W-:Y:S01]  /*07b0*/  ISETP.EQ.AND P0, PT, R15, 0x8, PT ;  /* 0x000000080f00780c */ /* 0x000fe20003f02270 */
[----:B------:R-:W-:Y:S01]  /*07c0*/  @P3 IMAD.MOV.U32 R14, RZ, RZ, R3 ;  /* 0x000000ffff0e3224 */ /* 0x000fe200078e0003 */
[----:B------:R-:W-:Y:S01]  /*07d0*/  LOP3.LUT R8, R8, 0x1f, RZ, 0xc0, !PT ;  /* 0x0000001f08087812 */ /* 0x000fe200078ec0ff */
[----:B------:R-:W-:Y:S02]  /*07e0*/  @P5 IMAD.MOV.U32 R14, RZ, RZ, R4 ;  /* 0x000000ffff0e5224 */ /* 0x000fe400078e0004 */
[----:B------:R-:W-:Y:S01]  /*07f0*/  @P4 IMAD.MOV.U32 R14, RZ, RZ, R5 ;  /* 0x000000ffff0e4224 */ /* 0x000fe200078e0005 */
[----:B------:R-:W-:-:S07]  /*0800*/  SHF.L.W.U32.HI R10, R9, R8, R10 ;  /* 0x00000008090a7219 */ /* 0x000fce0000010e0a */
[----:B------:R-:W-:-:S05]  /*0810*/  @P0 IMAD.MOV.U32 R14, RZ, RZ, R25 ;  /* 0x000000ffff0e0224 */ /* 0x000fca00078e0019 */
[----:B------:R-:W-:-:S07]  /*0820*/  SHF.L.W.U32.HI R9, R14, R8, R9 ;  /* 0x000000080e097219 */ /* 0x000fce0000010e09 */
.L_x_6:
[----:B------:R-:W-:Y:S05]  /*0830*/  BSYNC.RECONVERGENT B2 ;  /* 0x0000000000027941 */ /* 0x000fea0003800200 */
.L_x_5:
[C---:B------:R-:W-:Y:S01]  /*0840*/  SHF.L.W.U32.HI R25, R9.reuse, 0x2, R10 ;  /* 0x0000000209197819 */ /* 0x040fe20000010e0a */
[----:B------:R-:W-:Y:S01]  /*0850*/  IMAD.SHL.U32 R9, R9, 0x4, RZ ;  /* 0x0000000409097824 */ /* 0x000fe200078e00ff */
[----:B------:R-:W-:Y:S01]  /*0860*/  UMOV UR6, 0x54442d19 ;  /* 0x54442d1900067882 */ /* 0x000fe20000000000 */
[----:B------:R-:W-:Y:S01]  /*0870*/  UMOV UR7, 0x3bf921fb ;  /* 0x3bf921fb00077882 */ /* 0x000fe20000000000 */
[----:B------:R-:W-:Y:S02]  /*0880*/  SHF.R.S32.HI R14, RZ, 0x1f, R25 ;  /* 0x0000001fff0e7819 */ /* 0x000fe40000011419 */
[----:B------:R-:W-:Y:S02]  /*0890*/  ISETP.GE.AND P0, PT, R24, RZ, PT ;  /* 0x000000ff1800720c */ /* 0x000fe40003f06270 */
[C---:B------:R-:W-:Y:S02]  /*08a0*/  LOP3.LUT R8, R14.reuse, R9, RZ, 0x3c, !PT ;  /* 0x000000090e087212 */ /* 0x040fe400078e3cff */
[----:B------:R-:W-:-:S02]  /*08b0*/  LOP3.LUT R9, R14, R25, RZ, 0x3c, !PT ;  /* 0x000000190e097212 */ /* 0x000fc400078e3cff */
[----:B------:R-:W-:Y:S02]  /*08c0*/  SHF.R.U32.HI R10, RZ, 0x1e, R10 ;  /* 0x0000001eff0a7819 */ /* 0x000fe4000001160a */
[C---:B------:R-:W-:Y:S02]  /*08d0*/  LOP3.LUT R24, R25.reuse, R24, RZ, 0x3c, !PT ;  /* 0x0000001819187212 */ /* 0x040fe400078e3cff */
[----:B------:R-:W0:Y:S01]  /*08e0*/  I2F.F64.S64 R8, R8 ;  /* 0x0000000800087312 */ /* 0x000e220000301c00 */
[----:B------:R-:W-:Y:S02]  /*08f0*/  LEA.HI R25, R25, R10, RZ, 0x1 ;  /* 0x0000000a19197211 */ /* 0x000fe400078f08ff */
[----:B------:R-:W-:-:S03]  /*0900*/  ISETP.GE.AND P1, PT, R24, RZ, PT ;  /* 0x000000ff1800720c */ /* 0x000fc60003f26270 */
[----:B------:R-:W-:-:S04]  /*0910*/  IMAD.MOV R10, RZ, RZ, -R25 ;  /* 0x000000ffff0a7224 */ /* 0x000fc800078e0a19 */
[----:B------:R-:W-:Y:S01]  /*0920*/  @!P0 IMAD.MOV.U32 R25, RZ, RZ, R10 ;  /* 0x000000ffff198224 */ /* 0x000fe200078e000a */
[----:B0-----:R-:W-:-:S10]  /*0930*/  DMUL R14, R8, UR6 ;  /* 0x00000006080e7c28 */ /* 0x001fd40008000000 */
[----:B------:R-:W0:Y:S02]  /*0940*/  F2F.F32.F64 R14, R14 ;  /* 0x0000000e000e7310 */ /* 0x000e240000301000 */
[----:B0-----:R-:W-:-:S07]  /*0950*/  FSEL R8, -R14, R14, !P1 ;  /* 0x0000000e0e087208 */ /* 0x001fce0004800100 */
.L_x_3:
[----:B------:R-:W-:Y:S05]  /*0960*/  BSYNC.RECONVERGENT B1 ;  /* 0x0000000000017941 */ /* 0x000fea0003800200 */
.L_x_2:
[C---:B------:R-:W-:Y:S01]  /*0970*/  LOP3.LUT R14, R25.reuse, 0x1, RZ, 0xc0, !PT ;  /* 0x00000001190e7812 */ /* 0x040fe200078ec0ff */
[----:B------:R-:W-:Y:S02]  /*0980*/  IMAD.MOV.U32 R10, RZ, RZ, 0x37cbac00 ;  /* 0x37cbac00ff0a7424 */ /* 0x000fe400078e00ff */
[----:B------:R-:W-:Y:S01]  /*0990*/  FMUL R9, R8, R8 ;  /* 0x0000000808097220 */ /* 0x000fe20000400000 */
[----:B------:R-:W-:Y:S01]  /*09a0*/  IADD3 R25, PT, PT, R25, 0x1, RZ ;  /* 0x0000000119197810 */ /* 0x000fe20007ffe0ff */
[----:B------:R-:W-:Y:S01]  /*09b0*/  BSSY.RECONVERGENT B1, `(.L_x_7) ;  /* 0x0000072000017945 */ /* 0x000fe20003800200 */
[----:B------:R-:W-:Y:S01]  /*09c0*/  ISETP.NE.U32.AND P0, PT, R14, 0x1, PT ;  /* 0x000000010e00780c */ /* 0x000fe20003f05070 */
[----:B------:R-:W-:Y:S01]  /*09d0*/  FFMA R15, R9, R10, -0.0013887860113754868507 ;  /* 0xbab607ed090f7423 */ /* 0x000fe2000000000a */
[----:B------:R-:W-:Y:S01]  /*09e0*/  IMAD.MOV.U32 R14, RZ, RZ, 0x3c0885e4 ;  /* 0x3c0885e4ff0e7424 */ /* 0x000fe200078e00ff */
[----:B------:R-:W-:Y:S01]  /*09f0*/  LOP3.LUT P1, RZ, R25, 0x2, RZ, 0xc0, !PT ;  /* 0x0000000219ff7812 */ /* 0x000fe2000782c0ff */
[----:B------:R-:W-:-:S02]  /*0a00*/  FMUL R25, R12, 0.63661974668502807617 ;  /* 0x3f22f9830c197820 */ /* 0x000fc40000400000 */
[----:B------:R-:W-:Y:S02]  /*0a10*/  FSEL R24, R15, -0.00019574658654164522886, P0 ;  /* 0xb94d41530f187808 */ /* 0x000fe40000000000 */
[----:B------:R-:W-:Y:S02]  /*0a20*/  FSEL R26, R14, 0.041666727513074874878, !P0 ;  /* 0x3d2aaabb0e1a7808 */ /* 0x000fe40004000000 */
[----:B------:R-:W0:Y:S01]  /*0a30*/  F2I.NTZ R25, R25 ;  /* 0x0000001900197305 */ /* 0x000e220000203100 */
[----:B------:R-:W-:Y:S02]  /*0a40*/  FSEL R15, R8, 1, !P0 ;  /* 0x3f800000080f7808 */ /* 0x000fe40004000000 */
[----:B------:R-:W-:Y:S01]  /*0a50*/  FFMA R26, R9, R24, R26 ;  /* 0x00000018091a7223 */ /* 0x000fe2000000001a */
[----:B------:R-:W-:-:S05]  /*0a60*/  IMAD.MOV.U32 R24, RZ, RZ, 0x3e2aaaa8 ;  /* 0x3e2aaaa8ff187424 */ /* 0x000fca00078e00ff */
[----:B------:R-:W-:Y:S02]  /*0a70*/  FSEL R8, -R24, -0.4999999701976776123, !P0 ;  /* 0xbeffffff18087808 */ /* 0x000fe40004000100 */
[----:B------:R-:W-:-:S03]  /*0a80*/  FSETP.GE.AND P0, PT, |R12|, 105615, PT ;  /* 0x47ce47800c00780b */ /* 0x000fc60003f06200 */
[C---:B------:R-:W-:Y:S01]  /*0a90*/  FFMA R26, R9.reuse, R26, R8 ;  /* 0x0000001a091a7223 */ /* 0x040fe20000000008 */
[----:B------:R-:W-:Y:S01]  /*0aa0*/  FFMA R8, R9, R15, RZ ;  /* 0x0000000f09087223 */ /* 0x000fe200000000ff */
[----:B0-----:R-:W-:-:S03]  /*0ab0*/  I2FP.F32.S32 R9, R25 ;  /* 0x0000001900097245 */ /* 0x001fc60000201400 */
[----:B------:R-:W-:Y:S02]  /*0ac0*/  FFMA R15, R8, R26, R15 ;  /* 0x0000001a080f7223 */ /* 0x000fe4000000000f */
[C---:B------:R-:W-:Y:S02]  /*0ad0*/  FFMA R8, R9.reuse, -1.5707962512969970703, R12 ;  /* 0xbfc90fda09087823 */ /* 0x040fe4000000000c */
[----:B------:R-:W-:Y:S02]  /*0ae0*/  @P1 FADD R15, RZ, -R15 ;  /* 0x8000000fff0f1221 */ /* 0x000fe40000000000 */
        /* <DEDUP_REMOVED lines=12> */
.L_x_9:
[----:B------:R-:W0:Y:S02]  /*0bb0*/  LDC.64 R8, c[0x4][RZ] ;  /* 0x01000000ff087b82 */ /* 0x000e240000000a00 */
[----:B0-----:R-:W-:-:S05]  /*0bc0*/  IMAD.WIDE.U32 R28, R25, 0x4, R8 ;  /* 0x00000004191c7825 */ /* 0x001fca00078e0008 */
[----:B------:R-:W2:Y:S02]  /*0bd0*/  LDG.E.CONSTANT R9, desc[UR8][R28.64] ;  /* 0x000000081c097981 */ /* 0x000ea4000c1e9900 */
[----:B--2---:R-:W-:-:S03]  /*0be0*/  IMAD.WIDE.U32 R8, R9, R26, RZ ;  /* 0x0000001a09087225 */ /* 0x004fc600078e00ff */
[----:B------:R-:W-:Y:S01]  /*0bf0*/  IADD3 R28, P0, PT, R8, R27, RZ ;  /* 0x0000001b081c7210 */ /* 0x000fe20007f1e0ff */
[C---:B------:R-:W-:Y:S02]  /*0c00*/  IMAD.SHL.U32 R8, R25.reuse, 0x4, RZ ;  /* 0x0000000419087824 */ /* 0x040fe400078e00ff */
[----:B------:R-:W-:Y:S01]  /*0c10*/  VIADD R25, R25, 0x1 ;  /* 0x0000000119197836 */ /* 0x000fe20000000000 */
[----:B------:R-:W-:Y:S02]  /*0c20*/  IADD3.X R27, PT, PT, R9, UR5, RZ, P0, !PT ;  /* 0x00000005091b7c10 */ /* 0x000fe400087fe4ff */
[C---:B------:R-:W-:Y:S02]  /*0c30*/  ISETP.EQ.AND P1, PT, R8.reuse, RZ, PT ;  /* 0x000000ff0800720c */ /* 0x040fe40003f22270 */
[----:B------:R-:W-:Y:S02]  /*0c40*/  ISETP.NE.AND P0, PT, R25, 0x6, PT ;  /* 0x000000061900780c */ /* 0x000fe40003f05270 */
[----:B------:R-:W-:-:S02]  /*0c50*/  ISETP.EQ.AND P2, PT, R8, 0x4, PT ;  /* 0x000000040800780c */ /* 0x000fc40003f42270 */
[C---:B------:R-:W-:Y:S02]  /*0c60*/  ISETP.EQ.AND P3, PT, R8.reuse, 0x8, PT ;  /* 0x000000080800780c */ /* 0x040fe40003f62270 */
[C---:B------:R-:W-:Y:S02]  /*0c70*/  ISETP.EQ.AND P4, PT, R8.reuse, 0xc, PT ;  /* 0x0000000c0800780c */ /* 0x040fe40003f82270 */
[C---:B------:R-:W-:Y:S02]  /*0c80*/  ISETP.EQ.AND P5, PT, R8.reuse, 0x10, PT ;  /* 0x000000100800780c */ /* 0x040fe40003fa2270 */
[----:B------:R-:W-:Y:S02]  /*0c90*/  ISETP.EQ.AND P6, PT, R8, 0x14, PT ;  /* 0x000000140800780c */ /* 0x000fe40003fc2270 */
[----:B------:R-:W-:-:S03]  /*0ca0*/  @P1 MOV R6, R28 ;  /* 0x0000001c00061202 */ /* 0x000fc60000000f00 */
[--C-:B------:R-:W-:Y:S02]  /*0cb0*/  @P2 IMAD.MOV.U32 R0, RZ, RZ, R28.reuse ;  /* 0x000000ffff002224 */ /* 0x100fe400078e001c */
[--C-:B------:R-:W-:Y:S02]  /*0cc0*/  @P3 IMAD.MOV.U32 R2, RZ, RZ, R28.reuse ;  /* 0x000000ffff023224 */ /* 0x100fe400078e001c */
[--C-:B------:R-:W-:Y:S02]  /*0cd0*/  @P4 IMAD.MOV.U32 R3, RZ, RZ, R28.reuse ;  /* 0x000000ffff034224 */ /* 0x100fe400078e001c */
[--C-:B------:R-:W-:Y:S02]  /*0ce0*/  @P5 IMAD.MOV.U32 R4, RZ, RZ, R28.reuse ;  /* 0x000000ffff045224 */ /* 0x100fe400078e001c */
[----:B------:R-:W-:Y:S01]  /*0cf0*/  @P6 IMAD.MOV.U32 R5, RZ, RZ, R28 ;  /* 0x000000ffff056224 */ /* 0x000fe200078e001c */
[----:B------:R-:W-:Y:S06]  /*0d00*/  @P0 BRA `(.L_x_9) ;  /* 0xfffffffc00a80947 */ /* 0x000fec000383ffff */
        /* <DEDUP_REMOVED lines=13> */
[----:B------:R-:W-:Y:S01]  /*0de0*/  @P3 IMAD.MOV.U32 R25, RZ, RZ, R6 ;  /* 0x000000ffff193224 */ /* 0x000fe200078e0006 */
[C---:B------:R-:W-:Y:S01]  /*0df0*/  ISETP.EQ.AND P3, PT, R9.reuse, -0x4, PT ;  /* 0xfffffffc0900780c */ /* 0x040fe20003f62270 */
[--C-:B------:R-:W-:Y:S01]  /*0e00*/  @P4 IMAD.MOV.U32 R25, RZ, RZ, R0.reuse ;  /* 0x000000ffff194224 */ /* 0x100fe200078e0000 */
[----:B------:R-:W-:Y:S01]  /*0e10*/  @P4 MOV R26, R6 ;  /* 0x00000006001a4202 */ /* 0x000fe20000000f00 */
[----:B------:R-:W-:Y:S01]  /*0e20*/  @P2 IMAD.MOV.U32 R26, RZ, RZ, R0 ;  /* 0x000000ffff1a2224 */ /* 0x000fe200078e0000 */
[----:B------:R-:W-:Y:S01]  /*0e30*/  ISETP.EQ.AND P4, PT, R9, 0x4, PT ;  /* 0x000000040900780c */ /* 0x000fe20003f82270 */
[--C-:B------:R-:W-:Y:S02]  /*0e40*/  @P2 IMAD.MOV.U32 R25, RZ, RZ, R2.reuse ;  /* 0x000000ffff192224 */ /* 0x100fe400078e0002 */
[----:B------:R-:W-:Y:S02]  /*0e50*/  @P1 IMAD.MOV.U32 R26, RZ, RZ, R2 ;  /* 0x000000ffff1a1224 */ /* 0x000fe400078e0002 */
[----:B------:R-:W-:-:S02]  /*0e60*/  @P1 IMAD.MOV.U32 R25, RZ, RZ, R3 ;  /* 0x000000ffff191224 */ /* 0x000fc400078e0003 */
[----:B------:R-:W-:Y:S02]  /*0e70*/  @P0 IMAD.MOV.U32 R26, RZ, RZ, R3 ;  /* 0x000000ffff1a0224 */ /* 0x000fe400078e0003 */
[--C-:B------:R-:W-:Y:S01]  /*0e80*/  @P0 IMAD.MOV.U32 R25, RZ, RZ, R4.reuse ;  /* 0x000000ffff190224 */ /* 0x100fe200078e0004 */
[----:B------:R-:W-:Y:S01]  /*0e90*/  @P3 MOV R25, R5 ;  /* 0x0000000500193202 */ /* 0x000fe20000000f00 */
[----:B------:R-:W-:Y:S02]  /*0ea0*/  @P3 IMAD.MOV.U32 R26, RZ, RZ, R4 ;  /* 0x000000ffff1a3224 */ /* 0x000fe400078e0004 */
[----:B------:R-:W-:Y:S02]  /*0eb0*/  @P5 IMAD.MOV.U32 R26, RZ, RZ, R5 ;  /* 0x000000ffff1a5224 */ /* 0x000fe400078e0005 */
[--C-:B------:R-:W-:Y:S02]  /*0ec0*/  @P5 IMAD.MOV.U32 R25, RZ, RZ, R27.reuse ;  /* 0x000000ffff195224 */ /* 0x100fe400078e001b */
[----:B------:R-:W-:Y:S01]  /*0ed0*/  @P4 IMAD.MOV.U32 R26, RZ, RZ, R27 ;  /* 0x000000ffff1a4224 */ /* 0x000fe200078e001b */
[----:B------:R-:W-:Y:S06]  /*0ee0*/  @!P6 BRA `(.L_x_11) ;  /* 0x00000000002ce947 */ /* 0x000fec0003800000 */
[----:B------:R-:W-:Y:S01]  /*0ef0*/  ISETP.EQ.AND P6, PT, R9, 0x8, PT ;  /* 0x000000080900780c */ /* 0x000fe20003fc2270 */
[----:B------:R-:W-:Y:S01]  /*0f00*/  @P2 IMAD.MOV.U32 R9, RZ, RZ, R6 ;  /* 0x000000ffff092224 */ /* 0x000fe200078e0006 */
[----:B------:R-:W-:Y:S01]  /*0f10*/  LOP3.LUT R8, R8, 0x1f, RZ, 0xc0, !PT ;  /* 0x0000001f08087812 */ /* 0x000fe200078ec0ff */
[----:B------:R-:W-:Y:S02]  /*0f20*/  @P1 IMAD.MOV.U32 R9, RZ, RZ, R0 ;  /* 0x000000ffff091224 */ /* 0x000fe400078e0000 */
[----:B------:R-:W-:Y:S01]  /*0f30*/  @P0 IMAD.MOV.U32 R9, RZ, RZ, R2 ;  /* 0x000000ffff090224 */ /* 0x000fe200078e0002 */
[----:B------:R-:W-:Y:S01]  /*0f40*/  SHF.L.W.U32.HI R25, R26, R8, R25 ;  /* 0x000000081a197219 */ /* 0x000fe20000010e19 */
[----:B------:R-:W-:Y:S02]  /*0f50*/  @P3 IMAD.MOV.U32 R9, RZ, RZ, R3 ;  /* 0x000000ffff093224 */ /* 0x000fe400078e0003 */
[----:B------:R-:W-:Y:S01]  /*0f60*/  @P5 IMAD.MOV.U32 R9, RZ, RZ, R4 ;  /* 0x000000ffff095224 */ /* 0x000fe200078e0004 */
[----:B------:R-:W-:-:S03]  /*0f70*/  @P4 MOV R9, R5 ;  /* 0x0000000500094202 */ /* 0x000fc60000000f00 */
[----:B------:R-:W-:-:S05]  /*0f80*/  @P6 IMAD.MOV.U32 R9, RZ, RZ, R27 ;  /* 0x000000ffff096224 */ /* 0x000fca00078e001b */
[----:B------:R-:W-:-:S07]  /*0f90*/  SHF.L.W.U32.HI R26, R9, R8, R26 ;  /* 0x00000008091a7219 */ /* 0x000fce0000010e1a */
.L_x_11:
[----:B------:R-:W-:Y:S05]  /*0fa0*/  BSYNC.RECONVERGENT B2 ;  /* 0x0000000000027941 */ /* 0x000fea0003800200 */
.L_x_10:
[C-C-:B------:R-:W-:Y:S01]  /*0fb0*/  SHF.L.W.U32.HI R9, R26.reuse, 0x2, R25.reuse ;  /* 0x000000021a097819 */ /* 0x140fe20000010e19 */
[----:B------:R-:W-:Y:S01]  /*0fc0*/  IMAD.SHL.U32 R8, R26, 0x4, RZ ;  /* 0x000000041a087824 */ /* 0x000fe200078e00ff */
[----:B------:R-:W-:Y:S01]  /*0fd0*/  SHF.R.U32.HI R28, RZ, 0x1e, R25 ;  /* 0x0000001eff1c7819 */ /* 0x000fe20000011619 */
[----:B------:R-:W-:Y:S01]  /*0fe0*/  UMOV UR6, 0x54442d19 ;  /* 0x54442d1900067882 */ /* 0x000fe20000000000 */
[----:B------:R-:W-:Y:S01]  /*0ff0*/  SHF.R.S32.HI R26, RZ, 0x1f, R9 ;  /* 0x0000001fff1a7819 */ /* 0x000fe20000011409 */
[----:B------:R-:W-:Y:S01]  /*1000*/  UMOV UR7, 0x3bf921fb ;  /* 0x3bf921fb00077882 */ /* 0x000fe20000000000 */
[----:B------:R-:W-:Y:S02]  /*1010*/  ISETP.GE.AND P0, PT, R12, RZ, PT ;  /* 0x000000ff0c00720c */ /* 0x000fe40003f06270 */
[C---:B------:R-:W-:Y:S02]  /*1020*/  LOP3.LUT R12, R9.reuse, R12, RZ, 0x3c, !PT ;  /* 0x0000000c090c7212 */ /* 0x040fe400078e3cff */
[----:B------:R-:W-:-:S02]  /*1030*/  LEA.HI R25, R9, R28, RZ, 0x1 ;  /* 0x0000001c09197211 */ /* 0x000fc400078f08ff */
[C---:B------:R-:W-:Y:S02]  /*1040*/  LOP3.LUT R9, R26.reuse, R9, RZ, 0x3c, !PT ;  /* 0x000000091a097212 */ /* 0x040fe400078e3cff */
[----:B------:R-:W-:Y:S02]  /*1050*/  LOP3.LUT R8, R26, R8, RZ, 0x3c, !PT ;  /* 0x000000081a087212 */ /* 0x000fe400078e3cff */
[----:B------:R-:W-:Y:S01]  /*1060*/  ISETP.GE.AND P1, PT, R12, RZ, PT ;  /* 0x000000ff0c00720c */ /* 0x000fe20003f26270 */
[----:B------:R-:W-:-:S03]  /*1070*/  IMAD.MOV R12, RZ, RZ, -R25 ;  /* 0x000000ffff0c7224 */ /* 0x000fc600078e0a19 */
[----:B------:R-:W0:Y:S01]  /*1080*/  I2F.F64.S64 R8, R8 ;  /* 0x0000000800087312 */ /* 0x000e220000301c00 */
[----:B------:R-:W-:Y:S01]  /*1090*/  @!P0 IMAD.MOV.U32 R25, RZ, RZ, R12 ;  /* 0x000000ffff198224 */ /* 0x000fe200078e000c */
[----:B0-----:R-:W-:-:S10]  /*10a0*/  DMUL R26, R8, UR6 ;  /* 0x00000006081a7c28 */ /* 0x001fd40008000000 */
[----:B------:R-:W0:Y:S02]  /*10b0*/  F2F.F32.F64 R26, R26 ;  /* 0x0000001a001a7310 */ /* 0x000e240000301000 */
[----:B0-----:R-:W-:-:S07]  /*10c0*/  FSEL R28, -R26, R26, !P1 ;  /* 0x0000001a1a1c7208 */ /* 0x001fce0004800100 */
.L_x_8:
[----:B------:R-:W-:Y:S05]  /*10d0*/  BSYNC.RECONVERGENT B1 ;  /* 0x0000000000017941 */ /* 0x000fea0003800200 */
.L_x_7:
[C---:B------:R-:W-:Y:S01]  /*10e0*/  LOP3.LUT R8, R25.reuse, 0x1, RZ, 0xc0, !PT ;  /* 0x0000000119087812 */ /* 0x040fe200078ec0ff */
[----:B------:R-:W-:Y:S02]  /*10f0*/  VIADD R25, R25, 0x1 ;  /* 0x0000000119197836 */ /* 0x000fe40000000000 */
[----:B------:R-:W-:Y:S01]  /*1100*/  FMUL R9, R28, R28 ;  /* 0x0000001c1c097220 */ /* 0x000fe20000400000 */
[----:B------:R-:W-:Y:S01]  /*1110*/  BSSY.RECONVERGENT B1, `(.L_x_12) ;  /* 0x0000070000017945 */ /* 0x000fe20003800200 */
[----:B------:R-:W-:Y:S02]  /*1120*/  ISETP.NE.U32.AND P0, PT, R8, 0x1, PT ;  /* 0x000000010800780c */ /* 0x000fe40003f05070 */
[----:B------:R-:W-:Y:S01]  /*1130*/  LOP3.LUT P1, RZ, R25, 0x2, RZ, 0xc0, !PT ;  /* 0x0000000219ff7812 */ /* 0x000fe2000782c0ff */
[----:B------:R-:W-:Y:S01]  /*1140*/  FMUL R25, R13, 0.63661974668502807617 ;  /* 0x3f22f9830d197820 */ /* 0x000fe20000400000 */
[----:B------:R-:W-:Y:S01]  /*1150*/  FFMA R8, R9, R10, -0.0013887860113754868507 ;  /* 0xbab607ed09087423 */ /* 0x000fe2000000000a */
[----:B------:R-:W-:-:S02]  /*1160*/  FSEL R12, R14, 0.041666727513074874878, !P0 ;  /* 0x3d2aaabb0e0c7808 */ /* 0x000fc40004000000 */
[----:B------:R-:W-:Y:S02]  /*1170*/  FSEL R27, -R24, -0.4999999701976776123, !P0 ;  /* 0xbeffffff181b7808 */ /* 0x000fe40004000100 */
[----:B------:R-:W0:Y:S01]  /*1180*/  F2I.NTZ R25, R25 ;  /* 0x0000001900197305 */ /* 0x000e220000203100 */
[----:B------:R-:W-:-:S05]  /*1190*/  FSEL R8, R8, -0.00019574658654164522886, P0 ;  /* 0xb94d415308087808 */ /* 0x000fca0000000000 */
[----:B------:R-:W-:Y:S01]  /*11a0*/  FFMA R8, R9, R8, R12 ;  /* 0x0000000809087223 */ /* 0x000fe2000000000c */
[----:B------:R-:W-:Y:S02]  /*11b0*/  FSEL R12, R28, 1, !P0 ;  /* 0x3f8000001c0c7808 */ /* 0x000fe40004000000 */
[----:B------:R-:W-:Y:S01]  /*11c0*/  FSETP.GE.AND P0, PT, |R13|, 105615, PT ;  /* 0x47ce47800d00780b */ /* 0x000fe20003f06200 */
[C---:B------:R-:W-:Y:S02]  /*11d0*/  FFMA R8, R9.reuse, R8, R27 ;  /* 0x0000000809087223 */ /* 0x040fe4000000001b */
        /* <DEDUP_REMOVED lines=13> */
[----:B------:R-:W-:Y:S01]  /*12b0*/  MOV R25, RZ ;  /* 0x000000ff00197202 */ /* 0x000fe20000000f00 */
[----:B------:R-:W-:Y:S01]  /*12c0*/  IMAD.MOV.U32 R27, RZ, RZ, RZ ;  /* 0x000000ffff1b7224 */ /* 0x000fe200078e00ff */
[----:B------:R-:W-:Y:S02]  /*12d0*/  UMOV UR5, URZ ;  /* 0x000000ff00057c82 */ /* 0x000fe40008000000 */
[----:B------:R-:W-:-:S07]  /*12e0*/  LOP3.LUT R26, R26, 0x80000000, RZ, 0xfc, !PT ;  /* 0x800000001a1a7812 */ /* 0x000fce00078efcff */
.L_x_14:
        /* <DEDUP_REMOVED lines=14> */
[----:B------:R-:W-:Y:S01]  /*13d0*/  ISETP.EQ.AND P6, PT, R8, 0x14, PT ;  /* 0x000000140800780c */ /* 0x000fe20003fc2270 */
[----:B------:R-:W-:-:S04]  /*13e0*/  @P1 IMAD.MOV.U32 R6, RZ, RZ, R28 ;  /* 0x000000ffff061224 */ /* 0x000fc800078e001c */
        /* <DEDUP_REMOVED lines=9> */
[----:B------:R-:W-:Y:S02]  /*1480*/  LOP3.LUT P6, RZ, R8, 0x1f, RZ, 0xc0, !PT ;  /* 0x0000001f08ff7812 */ /* 0x000fe400078cc0ff */
[----:B------:R-:W-:-:S04]  /*1490*/  IADD3 R9, PT, PT, R9, -0x80, RZ ;  /* 0xffffff8009097810 */ /* 0x000fc80007ffe0ff */
        /* <DEDUP_REMOVED lines=13> */
[----:B------:R-:W-:Y:S02]  /*1570*/  @P2 IMAD.MOV.U32 R26, RZ, RZ, R0 ;  /* 0x000000ffff1a2224 */ /* 0x000fe400078e0000 */
[--C-:B------:R-:W-:Y:S02]  /*1580*/  @P2 IMAD.MOV.U32 R9, RZ, RZ, R2.reuse ;  /* 0x000000ffff092224 */ /* 0x100fe400078e0002 */
[----:B------:R-:W-:Y:S01]  /*1590*/  @P1 IMAD.MOV.U32 R26, RZ, RZ, R2 ;  /* 0x000000ffff1a1224 */ /* 0x000fe200078e0002 */
[----:B------:R-:W-:Y:S01]  /*15a0*/  @P0 MOV R26, R3 ;  /* 0x00000003001a0202 */ /* 0x000fe20000000f00 */
[----:B------:R-:W-:-:S02]  /*15b0*/  @P1 IMAD.MOV.U32 R9, RZ, RZ, R3 ;  /* 0x000000ffff091224 */ /* 0x000fc400078e0003 */
[--C-:B------:R-:W-:Y:S02]  /*15c0*/  @P0 IMAD.MOV.U32 R9, RZ, RZ, R4.reuse ;  /* 0x000000ffff090224 */ /* 0x100fe400078e0004 */
[----:B------:R-:W-:Y:S02]  /*15d0*/  @P3 IMAD.MOV.U32 R26, RZ, RZ, R4 ;  /* 0x000000ffff1a3224 */ /* 0x000fe400078e0004 */
[--C-:B------:R-:W-:Y:S02]  /*15e0*/  @P3 IMAD.MOV.U32 R9, RZ, RZ, R5.reuse ;  /* 0x000000ffff093224 */ /* 0x100fe400078e0005 */
[----:B------:R-:W-:Y:S02]  /*15f0*/  @P5 IMAD.MOV.U32 R26, RZ, RZ, R5 ;  /* 0x000000ffff1a5224 */ /* 0x000fe400078e0005 */
[--C-:B------:R-:W-:Y:S02]  /*1600*/  @P5 IMAD.MOV.U32 R9, RZ, RZ, R27.reuse ;  /* 0x000000ffff095224 */ /* 0x100fe400078e001b */
[----:B------:R-:W-:Y:S01]  /*1610*/  @P4 IMAD.MOV.U32 R26, RZ, RZ, R27 ;  /* 0x000000ffff1a4224 */ /* 0x000fe200078e001b */
[----:B------:R-:W-:Y:S06]  /*1620*/  @!P6 BRA `(.L_x_16) ;  /* 0x00000000002ce947 */ /* 0x000fec0003800000 */
[----:B------:R-:W-:Y:S01]  /*1630*/  ISETP.EQ.AND P6, PT, R25, 0x8, PT ;  /* 0x000000081900780c */ /* 0x000fe20003fc2270 */
[----:B------:R-:W-:Y:S01]  /*1640*/  @P2 IMAD.MOV.U32 R25, RZ, RZ, R6 ;  /* 0x000000ffff192224 */ /* 0x000fe200078e0006 */
[----:B------:R-:W-:Y:S01]  /*1650*/  LOP3.LUT R8, R8, 0x1f, RZ, 0xc0, !PT ;  /* 0x0000001f08087812 */ /* 0x000fe200078ec0ff */
[----:B------:R-:W-:Y:S01]  /*1660*/  @P1 IMAD.MOV.U32 R25, RZ, RZ, R0 ;  /* 0x000000ffff191224 */ /* 0x000fe200078e0000 */
[----:B------:R-:W-:Y:S01]  /*1670*/  @P0 MOV R25, R2 ;  /* 0x0000000200190202 */ /* 0x000fe20000000f00 */
[----:B------:R-:W-:Y:S01]  /*1680*/  @P3 IMAD.MOV.U32 R25, RZ, RZ, R3 ;  /* 0x000000ffff193224 */ /* 0x000fe200078e0003 */
[----:B------:R-:W-:Y:S01]  /*1690*/  SHF.L.W.U32.HI R9, R26, R8, R9 ;  /* 0x000000081a097219 */ /* 0x000fe20000010e09 */
[----:B------:R-:W-:Y:S02]  /*16a0*/  @P5 IMAD.MOV.U32 R25, RZ, RZ, R4 ;  /* 0x000000ffff195224 */ /* 0x000fe400078e0004 */
[----:B------:R-:W-:-:S04]  /*16b0*/  @P4 IMAD.MOV.U32 R25, RZ, RZ, R5 ;  /* 0x000000ffff194224 */ /* 0x000fc800078e0005 */
[----:B------:R-:W-:-:S05]  /*16c0*/  @P6 IMAD.MOV.U32 R25, RZ, RZ, R27 ;  /* 0x000000ffff196224 */ /* 0x000fca00078e001b */
[----:B------:R-:W-:-:S07]  /*16d0*/  SHF.L.W.U32.HI R26, R25, R8, R26 ;  /* 0x00000008191a7219 */ /* 0x000fce0000010e1a */
.L_x_16:
[----:B------:R-:W-:Y:S05]  /*16e0*/  BSYNC.RECONVERGENT B2 ;  /* 0x0000000000027941 */ /* 0x000fea0003800200 */
.L_x_15:
[C-C-:B------:R-:W-:Y:S01]  /*16f0*/  SHF.L.W.U32.HI R8, R26.reuse, 0x2, R9.reuse ;  /* 0x000000021a087819 */ /* 0x140fe20000010e09 */
[----:B------:R-:W-:Y:S01]  /*1700*/  IMAD.SHL.U32 R26, R26, 0x4, RZ ;  /* 0x000000041a1a7824 */ /* 0x000fe200078e00ff */
[----:B------:R-:W-:Y:S01]  /*1710*/  SHF.R.U32.HI R9, RZ, 0x1e, R9 ;  /* 0x0000001eff097819 */ /* 0x000fe20000011609 */
[----:B------:R-:W-:Y:S01]  /*1720*/  UMOV UR6, 0x54442d19 ;  /* 0x54442d1900067882 */ /* 0x000fe20000000000 */
[----:B------:R-:W-:Y:S01]  /*1730*/  SHF.R.S32.HI R27, RZ, 0x1f, R8 ;  /* 0x0000001fff1b7819 */ /* 0x000fe20000011408 */
[----:B------:R-:W-:Y:S01]  /*1740*/  UMOV UR7, 0x3bf921fb ;  /* 0x3bf921fb00077882 */ /* 0x000fe20000000000 */
[----:B------:R-:W-:Y:S02]  /*1750*/  ISETP.GE.AND P0, PT, R13, RZ, PT ;  /* 0x000000ff0d00720c */ /* 0x000fe40003f06270 */
[C---:B------:R-:W-:Y:S02]  /*1760*/  LEA.HI R25, R8.reuse, R9, RZ, 0x1 ;  /* 0x0000000908197211 */ /* 0x040fe400078f08ff */
[----:B------:R-:W-:-:S02]  /*1770*/  LOP3.LUT R13, R8, R13, RZ, 0x3c, !PT ;  /* 0x0000000d080d7212 */ /* 0x000fc400078e3cff */
        /* <DEDUP_REMOVED lines=9> */
.L_x_13:
[----:B------:R-:W-:Y:S05]  /*1810*/  BSYNC.RECONVERGENT B1 ;  /* 0x0000000000017941 */ /* 0x000fea0003800200 */
.L_x_12:
[C---:B------:R-:W-:Y:S01]  /*1820*/  LOP3.LUT R8, R25.reuse, 0x1, RZ, 0xc0, !PT ;  /* 0x0000000119087812 */ /* 0x040fe200078ec0ff */
[----:B------:R-:W-:Y:S01]  /*1830*/  VIADD R25, R25, 0x1 ;  /* 0x0000000119197836 */ /* 0x000fe20000000000 */
[----:B------:R-:W-:Y:S02]  /*1840*/  BSSY.RECONVERGENT B1, `(.L_x_17) ;  /* 0x0000071000017945 */ /* 0x000fe40003800200 */
[----:B------:R-:W-:Y:S01]  /*1850*/  ISETP.NE.U32.AND P0, PT, R8, 0x1, PT ;  /* 0x000000010800780c */ /* 0x000fe20003f05070 */
[----:B------:R-:W-:Y:S01]  /*1860*/  FMUL R8, R28, R28 ;  /* 0x0000001c1c087220 */ /* 0x000fe20000400000 */
[----:B------:R-:W-:Y:S01]  /*1870*/  LOP3.LUT P1, RZ, R25, 0x2, RZ, 0xc0, !PT ;  /* 0x0000000219ff7812 */ /* 0x000fe2000782c0ff */
[----:B------:R-:W-:Y:S01]  /*1880*/  FMUL R25, R11, 0.63661974668502807617 ;  /* 0x3f22f9830b197820 */ /* 0x000fe20000400000 */
[----:B------:R-:W-:Y:S01]  /*1890*/  FSEL R13, R14, 0.041666727513074874878, !P0 ;  /* 0x3d2aaabb0e0d7808 */ /* 0x000fe20004000000 */
[----:B------:R-:W-:Y:S01]  /*18a0*/  FFMA R9, R8, R10, -0.0013887860113754868507 ;  /* 0xbab607ed08097423 */ /* 0x000fe2000000000a */
[----:B------:R-:W-:-:S03]  /*18b0*/  FSEL R26, -R24, -0.4999999701976776123, !P0 ;  /* 0xbeffffff181a7808 */ /* 0x000fc60004000100 */
        /* <DEDUP_REMOVED lines=16> */
[----:B------:R-:W-:Y:S01]  /*19c0*/  @!P0 MOV R25, RZ ;  /* 0x000000ff00198202 */ /* 0x000fe20000000f00 */
[----:B------:R-:W-:Y:S06]  /*19d0*/  @!P0 BRA `(.L_x_18) ;  /* 0x00000004005c8947 */ /* 0x000fec0003800000 */
[----:B------:R-:W-:Y:S01]  /*19e0*/  IMAD.SHL.U32 R26, R11, 0x100, RZ ;  /* 0x000001000b1a7824 */ /* 0x000fe200078e00ff */
[----:B------:R-:W-:Y:S01]  /*19f0*/  UMOV UR5, URZ ;  /* 0x000000ff00057c82 */ /* 0x000fe20008000000 */
[----:B------:R-:W-:Y:S02]  /*1a00*/  IMAD.MOV.U32 R27, RZ, RZ, RZ ;  /* 0x000000ffff1b7224 */ /* 0x000fe400078e00ff */
[----:B------:R-:W-:Y:S01]  /*1a10*/  IMAD.MOV.U32 R25, RZ, RZ, RZ ;  /* 0x000000ffff197224 */ /* 0x000fe200078e00ff */
[----:B------:R-:W-:-:S07]  /*1a20*/  LOP3.LUT R26, R26, 0x80000000, RZ, 0xfc, !PT ;  /* 0x800000001a1a7812 */ /* 0x000fce00078efcff */
.L_x_19:
        /* <DEDUP_REMOVED lines=18> */
[----:B------:R-:W-:Y:S02]  /*1b50*/  @P4 MOV R3, R28 ;  /* 0x0000001c00034202 */ /* 0x000fe40000000f00 */
        /* <DEDUP_REMOVED lines=29> */
[----:B------:R-:W-:Y:S01]  /*1d30*/  @P5 IMAD.MOV.U32 R26, RZ, RZ, R5 ;  /* 0x000000ffff1a5224 */ /* 0x000fe200078e0005 */
[----:B------:R-:W-:Y:S01]  /*1d40*/  @P4 MOV R26, R27 ;  /* 0x0000001b001a4202 */ /* 0x000fe20000000f00 */
        /* <DEDUP_REMOVED lines=9> */
[----:B------:R-:W-:Y:S02]  /*1de0*/  @P5 IMAD.MOV.U32 R25, RZ, RZ, R4 ;  /* 0x000000ffff195224 */ /* 0x000fe400078e0004 */
[----:B------:R-:W-:-:S02]  /*1df0*/  @P4 IMAD.MOV.U32 R25, RZ, RZ, R5 ;  /* 0x000000ffff194224 */ /* 0x000fc400078e0005 */
[----:B------:R-:W-:-:S05]  /*1e00*/  @P6 IMAD.MOV.U32 R25, RZ, RZ, R27 ;  /* 0x000000ffff196224 */ /* 0x000fca00078e001b */
[----:B------:R-:W-:-:S07]  /*1e10*/  SHF.L.W.U32.HI R26, R25, R8, R26 ;  /* 0x00000008191a7219 */ /* 0x000fce0000010e1a */
.L_x_21:
[----:B------:R-:W-:Y:S05]  /*1e20*/  BSYNC.RECONVERGENT B2 ;  /* 0x0000000000027941 */ /* 0x000fea0003800200 */
.L_x_20:
        /* <DEDUP_REMOVED lines=11> */
[----:B------:R-:W-:Y:S02]  /*1ee0*/  ISETP.GE.AND P1, PT, R11, RZ, PT ;  /* 0x000000ff0b00720c */ /* 0x000fe40003f26270 */
[----:B------:R-:W-:Y:S02]  /*1ef0*/  IADD3 R11, PT, PT, -R25, RZ, RZ ;  /* 0x000000ff190b7210 */ /* 0x000fe40007ffe1ff */
[----:B------:R-:W0:Y:S03]  /*1f00*/  I2F.F64.S64 R8, R8 ;  /* 0x0000000800087312 */ /* 0x000e260000301c00 */
[----:B------:R-:W-:Y:S01]  /*1f10*/  @!P0 IMAD.MOV.U32 R25, RZ, RZ, R11 ;  /* 0x000000ffff198224 */ /* 0x000fe200078e000b */
[----:B0-----:R-:W-:-:S10]  /*1f20*/  DMUL R26, R8, UR6 ;  /* 0x00000006081a7c28 */ /* 0x001fd40008000000 */
[----:B------:R-:W0:Y:S02]  /*1f30*/  F2F.F32.F64 R26, R26 ;  /* 0x0000001a001a7310 */ /* 0x000e240000301000 */
[----:B0-----:R-:W-:-:S07]  /*1f40*/  FSEL R28, -R26, R26, !P1 ;  /* 0x0000001a1a1c7208 */ /* 0x001fce0004800100 */
.L_x_18:
[----:B------:R-:W-:Y:S05]  /*1f50*/  BSYNC.RECONVERGENT B1 ;  /* 0x0000000000017941 */ /* 0x000fea0003800200 */
.L_x_17:
[----:B------:R-:W2:Y:S01]  /*1f60*/  LDG.E R22, desc[UR8][R22.64+0x8] ;  /* 0x0000080816167981 */ /* 0x000ea2000c1e1900 */
[----:B------:R-:W-:Y:S01]  /*1f70*/  FMUL R9, R28, R28 ;  /* 0x0000001c1c097220 */ /* 0x000fe20000400000 */
[C---:B------:R-:W-:Y:S01]  /*1f80*/  LOP3.LUT R8, R25.reuse, 0x1, RZ, 0xc0, !PT ;  /* 0x0000000119087812 */ /* 0x040fe200078ec0ff */
[----:B------:R-:W-:Y:S02]  /*1f90*/  VIADD R25, R25, 0x1 ;  /* 0x0000000119197836 */ /* 0x000fe40000000000 */
[----:B------:R-:W-:Y:S01]  /*1fa0*/  FFMA R10, R9, R10, -0.0013887860113754868507 ;  /* 0xbab607ed090a7423 */ /* 0x000fe2000000000a */
[----:B------:R-:W-:Y:S02]  /*1fb0*/  ISETP.NE.U32.AND P0, PT, R8, 0x1, PT ;  /* 0x000000010800780c */ /* 0x000fe40003f05070 */
[----:B------:R-:W-:Y:S02]  /*1fc0*/  LOP3.LUT P1, RZ, R25, 0x2, RZ, 0xc0, !PT ;  /* 0x0000000219ff7812 */ /* 0x000fe4000782c0ff */
[----:B------:R-:W-:-:S02]  /*1fd0*/  FSEL R14, R14, 0.041666727513074874878, !P0 ;  /* 0x3d2aaabb0e0e7808 */ /* 0x000fc40004000000 */
[----:B------:R-:W-:Y:S02]  /*1fe0*/  FSEL R10, R10, -0.00019574658654164522886, P0 ;  /* 0xb94d41530a0a7808 */ /* 0x000fe40000000000 */
[----:B------:R-:W-:Y:S02]  /*1ff0*/  FSEL R11, -R24, -0.4999999701976776123, !P0 ;  /* 0xbeffffff180b7808 */ /* 0x000fe40004000100 */
[----:B------:R-:W-:Y:S01]  /*2000*/  FSEL R8, R28, 1, !P0 ;  /* 0x3f8000001c087808 */ /* 0x000fe20004000000 */
[----:B------:R-:W-:-:S04]  /*2010*/  FFMA R10, R9, R10, R14 ;  /* 0x0000000a090a7223 */ /* 0x000fc8000000000e */
[C---:B------:R-:W-:Y:S01]  /*2020*/  FFMA R10, R9.reuse, R10, R11 ;  /* 0x0000000a090a7223 */ /* 0x040fe2000000000b */
[----:B------:R-:W-:-:S04]  /*2030*/  FFMA R9, R9, R8, RZ ;  /* 0x0000000809097223 */ /* 0x000fc800000000ff */
[----:B------:R-:W-:-:S04]  /*2040*/  FFMA R14, R9, R10, R8 ;  /* 0x0000000a090e7223 */ /* 0x000fc80000000008 */
[----:B------:R-:W-:Y:S01]  /*2050*/  @P1 FADD R14, RZ, -R14 ;  /* 0x8000000eff0e1221 */ /* 0x000fe20000000000 */
[----:B--2---:R-:W-:-:S13]  /*2060*/  ISETP.GE.U32.AND P0, PT, R7, R22, PT ;  /* 0x000000160700720c */ /* 0x004fda0003f06070 */
[----:B------:R-:W-:Y:S05]  /*2070*/  @P0 BRA `(.L_x_22) ;  /* 0x0000001c00e00947 */ /* 0x000fea0003800000 */
[----:B------:R-:W-:Y:S02]  /*2080*/  CS2R R10, SRZ ;  /* 0x00000000000a7805 */ /* 0x000fe4000001ff00 */
[----:B------:R-:W-:-:S06]  /*2090*/  CS2R R8, SRZ ;  /* 0x0000000000087805 */ /* 0x000fcc000001ff00 */
[----:B------:R-:W2:Y:S02]  /*20a0*/  @!P0 LDG.E.128 R8, desc[UR8][R16.64] ;  /* 0x0000000810088981 */ /* 0x000ea4000c1e1d00 */
[----:B--2---:R-:W-:Y:S01]  /*20b0*/  FADD R8, -R15, R8 ;  /* 0x000000080f087221 */ /* 0x004fe20000000100 */
[----:B------:R-:W-:Y:S01]  /*20c0*/  FADD R9, -R12, R9 ;  /* 0x000000090c097221 */ /* 0x000fe20000000100 */
[----:B------:R-:W-:Y:S01]  /*20d0*/  FADD R10, -R13, R10 ;  /* 0x0000000a0d0a7221 */ /* 0x000fe20000000100 */
[----:B------:R-:W-:-:S05]  /*20e0*/  FADD R11, -R14, R11 ;  /* 0x0000000b0e0b7221 */ /* 0x000fca0000000100 */
[----:B------:R0:W-:Y:S01]  /*20f0*/  STG.E.128 desc[UR8][R16.64], R8 ;  /* 0x0000000810007986 */ /* 0x0001e2000c101d08 */
[----:B------:R-:W-:Y:S05]  /*2100*/  BRA `(.L_x_22) ;  /* 0x0000001c00bc7947 */ /* 0x000fea0003800000 */
.L_x_1:
        /* <DEDUP_REMOVED lines=29> */
[----:B------:R-:W-:Y:S01]  /*22e0*/  CS2R R24, SRZ ;  /* 0x0000000000187805 */ /* 0x000fe2000001ff00 */
[----:B------:R-:W0:Y:S03]  /*22f0*/  LDCU.64 UR10, c[0x4][URZ] ;  /* 0x01000000ff0a77ac */ /* 0x000e260008000a00 */
[----:B------:R-:W-:Y:S01]  /*2300*/  LOP3.LUT R27, R8, 0x80000000, RZ, 0xfc, !PT ;  /* 0x80000000081b7812 */ /* 0x000fe200078efcff */
[----:B------:R-:W-:Y:S01]  /*2310*/  UMOV UR6, URZ ;  /* 0x000000ff00067c82 */ /* 0x000fe20008000000 */
[----:B------:R-:W-:-:S05]  /*2320*/  UMOV UR5, URZ ;  /* 0x000000ff00057c82 */ /* 0x000fca0008000000 */
.L_x_25:
[----:B0-----:R-:W-:Y:S02]  /*2330*/  IMAD.U32 R8, RZ, RZ, UR10 ;  /* 0x0000000aff087e24 */ /* 0x001fe4000f8e00ff */
[----:B------:R-:W-:-:S05]  /*2340*/  IMAD.U32 R9, RZ, RZ, UR11 ;  /* 0x0000000bff097e24 */ /* 0x000fca000f8e00ff */
[----:B------:R-:W2:Y:S01]  /*2350*/  LDG.E.CONSTANT R8, desc[UR8][R8.64] ;  /* 0x0000000808087981 */ /* 0x000ea2000c1e9900 */
[----:B------:R-:W-:Y:S01]  /*2360*/  UIADD3 UR5, UPT, UPT, UR5, 0x1, URZ ;  /* 0x0000000105057890 */ /* 0x000fe2000fffe0ff */
[C---:B------:R-:W-:Y:S01]  /*2370*/  ISETP.EQ.AND P0, PT, R24.reuse, RZ, PT ;  /* 0x000000ff1800720c */ /* 0x040fe20003f02270 */
[----:B------:R-:W-:Y:S01]  /*2380*/  UIADD3 UR10, UP2, UPT, UR10, 0x4, URZ ;  /* 0x000000040a0a7890 */ /* 0x000fe2000ff5e0ff */
[C---:B------:R-:W-:Y:S01]  /*2390*/  ISETP.EQ.AND P1, PT, R24.reuse, 0x4, PT ;  /* 0x000000041800780c */ /* 0x040fe20003f22270 */
[----:B------:R-:W-:Y:S01]  /*23a0*/  UISETP.NE.AND UP1, UPT, UR5, 0x6, UPT ;  /* 0x000000060500788c */ /* 0x000fe2000bf25270 */
[C---:B------:R-:W-:Y:S01]  /*23b0*/  ISETP.EQ.AND P2, PT, R24.reuse, 0x8, PT ;  /* 0x000000081800780c */ /* 0x040fe20003f42270 */
[----:B------:R-:W-:Y:S01]  /*23c0*/  UIADD3.X UR11, UPT, UPT, URZ, UR11, URZ, UP2, !UPT ;  /* 0x0000000bff0b7290 */ /* 0x000fe200097fe4ff */
[C---:B------:R-:W-:Y:S02]  /*23d0*/  ISETP.EQ.AND P3, PT, R24.reuse, 0xc, PT ;  /* 0x0000000c1800780c */ /* 0x040fe40003f62270 */
[----:B------:R-:W-:-:S02]  /*23e0*/  ISETP.EQ.AND P4, PT, R24, 0x10, PT ;  /* 0x000000101800780c */ /* 0x000fc40003f82270 */
[C---:B------:R-:W-:Y:S01]  /*23f0*/  ISETP.EQ.AND P5, PT, R24.reuse, 0x14, PT ;  /* 0x000000141800780c */ /* 0x040fe20003fa2270 */
[----:B------:R-:W-:Y:S02]  /*2400*/  VIADD R24, R24, 0x4 ;  /* 0x0000000418187836 */ /* 0x000fe40000000000 */
[----:B--2---:R-:W-:-:S03]  /*2410*/  IMAD.WIDE.U32 R14, R8, R27, RZ ;  /* 0x0000001b080e7225 */ /* 0x004fc600078e00ff */
[----:B------:R-:W-:-:S04]  /*2420*/  IADD3 R14, P6, PT, R14, R25, RZ ;  /* 0x000000190e0e7210 */ /* 0x000fc80007fde0ff */
[----:B------:R-:W-:Y:S01]  /*2430*/  IADD3.X R25, PT, PT, R15, UR6, RZ, P6, !PT ;  /* 0x000000060f197c10 */ /* 0x000fe2000b7fe4ff */
[--C-:B------:R-:W-:Y:S01]  /*2440*/  @P0 IMAD.MOV.U32 R6, RZ, RZ, R14.reuse ;  /* 0x000000ffff060224 */ /* 0x100fe200078e000e */
[----:B------:R-:W-:Y:S01]  /*2450*/  @P2 MOV R2, R14 ;  /* 0x0000000e00022202 */ /* 0x000fe20000000f00 */
[--C-:B------:R-:W-:Y:S02]  /*2460*/  @P1 IMAD.MOV.U32 R0, RZ, RZ, R14.reuse ;  /* 0x000000ffff001224 */ /* 0x100fe400078e000e */
[--C-:B------:R-:W-:Y:S02]  /*2470*/  @P3 IMAD.MOV.U32 R3, RZ, RZ, R14.reuse ;  /* 0x000000ffff033224 */ /* 0x100fe400078e000e */
[--C-:B------:R-:W-:Y:S02]  /*2480*/  @P4 IMAD.MOV.U32 R4, RZ, RZ, R14.reuse ;  /* 0x000000ffff044224 */ /* 0x100fe400078e000e */
[----:B------:R-:W-:Y:S01]  /*2490*/  @P5 IMAD.MOV.U32 R5, RZ, RZ, R14 ;  /* 0x000000ffff055224 */ /* 0x000fe200078e000e */
[----:B------:R-:W-:Y:S06]  /*24a0*/  BRA.U UP1, `(.L_x_25) ;  /* 0xfffffffd01a07547 */ /* 0x000fec000b83ffff */
        /* <DEDUP_REMOVED lines=15> */
[----:B------:R-:W-:Y:S01]  /*25a0*/  @P4 IMAD.MOV.U32 R9, RZ, RZ, R6 ;  /* 0x000000ffff094224 */ /* 0x000fe200078e0006 */
[----:B------:R-:W-:Y:S01]  /*25b0*/  @P4 MOV R24, R0 ;  /* 0x0000000000184202 */ /* 0x000fe20000000f00 */
[----:B------:R-:W-:Y:S01]  /*25c0*/  @P2 IMAD.MOV.U32 R9, RZ, RZ, R0 ;  /* 0x000000ffff092224 */ /* 0x000fe200078e0000 */
[----:B------:R-:W-:Y:S01]  /*25d0*/  ISETP.EQ.AND P4, PT, R15, 0x4, PT ;  /* 0x000000040f00780c */ /* 0x000fe20003f82270 */
[--C-:B------:R-:W-:Y:S02]  /*25e0*/  @P2 IMAD.MOV.U32 R24, RZ, RZ, R2.reuse ;  /* 0x000000ffff182224 */ /* 0x100fe400078e0002 */
[----:B------:R-:W-:Y:S02]  /*25f0*/  @P1 IMAD.MOV.U32 R9, RZ, RZ, R2 ;  /* 0x000000ffff091224 */ /* 0x000fe400078e0002 */
[----:B------:R-:W-:-:S02]  /*2600*/  @P1 IMAD.MOV.U32 R24, RZ, RZ, R3 ;  /* 0x000000ffff181224 */ /* 0x000fc400078e0003 */
[----:B------:R-:W-:Y:S02]  /*2610*/  @P0 IMAD.MOV.U32 R9, RZ, RZ, R3 ;  /* 0x000000ffff090224 */ /* 0x000fe400078e0003 */
[--C-:B------:R-:W-:Y:S02]  /*2620*/  @P0 IMAD.MOV.U32 R24, RZ, RZ, R4.reuse ;  /* 0x000000ffff180224 */ /* 0x100fe400078e0004 */
[----:B------:R-:W-:Y:S01]  /*2630*/  @P3 IMAD.MOV.U32 R9, RZ, RZ, R4 ;  /* 0x000000ffff093224 */ /* 0x000fe200078e0004 */
[----:B------:R-:W-:Y:S01]  /*2640*/  @P5 MOV R9, R5 ;  /* 0x0000000500095202 */ /* 0x000fe20000000f00 */
[----:B------:R-:W-:Y:S02]  /*2650*/  @P3 IMAD.MOV.U32 R24, RZ, RZ, R5 ;  /* 0x000000ffff183224 */ /* 0x000fe400078e0005 */
[--C-:B------:R-:W-:Y:S02]  /*2660*/  @P5 IMAD.MOV.U32 R24, RZ, RZ, R25.reuse ;  /* 0x000000ffff185224 */ /* 0x100fe400078e0019 */
[----:B------:R-:W-:Y:S01]  /*2670*/  @P4 IMAD.MOV.U32 R9, RZ, RZ, R25 ;  /* 0x000000ffff094224 */ /* 0x000fe200078e0019 */
[----:B------:R-:W-:Y:S06]  /*2680*/  @!P6 BRA `(.L_x_27) ;  /* 0x00000000002ce947 */ /* 0x000fec0003800000 */
[----:B------:R-:W-:Y:S01]  /*2690*/  @P2 IMAD.MOV.U32 R14, RZ, RZ, R6 ;  /* 0x000000ffff0e2224 */ /* 0x000fe200078e0006 */
[----:B------:R-:W-:Y:S01]  /*26a0*/  LOP3.LUT R8, R8, 0x1f, RZ, 0xc0, !PT ;  /* 0x0000001f08087812 */ /* 0x000fe200078ec0ff */
[----:B------:R-:W-:Y:S02]  /*26b0*/  @P1 IMAD.MOV.U32 R14, RZ, RZ, R0 ;  /* 0x000000ffff0e1224 */ /* 0x000fe400078e0000 */
[----:B------:R-:W-:Y:S01]  /*26c0*/  @P0 IMAD.MOV.U32 R14, RZ, RZ, R2 ;  /* 0x000000ffff0e0224 */ /* 0x000fe200078e0002 */
[----:B------:R-:W-:Y:S01]  /*26d0*/  ISETP.EQ.AND P0, PT, R15, 0x8, PT ;  /* 0x000000080f00780c */ /* 0x000fe20003f02270 */
[----:B------:R-:W-:Y:S01]  /*26e0*/  @P3 IMAD.MOV.U32 R14, RZ, RZ, R3 ;  /* 0x000000ffff0e3224 */ /* 0x000fe200078e0003 */
[----:B------:R-:W-:Y:S01]  /*26f0*/  SHF.L.W.U32.HI R24, R9, R8, R24 ;  /* 0x0000000809187219 */ /* 0x000fe20000010e18 */
[----:B------:R-:W-:Y:S02]  /*2700*/  @P5 IMAD.MOV.U32 R14, RZ, RZ, R4 ;  /* 0x000000ffff0e5224 */ /* 0x000fe400078e0004 */
[----:B------:R-:W-:-:S08]  /*2710*/  @P4 IMAD.MOV.U32 R14, RZ, RZ, R5 ;  /* 0x000000ffff0e4224 */ /* 0x000fd000078e0005 */
[----:B------:R-:W-:-:S04]  /*2720*/  @P0 MOV R14, R25 ;  /* 0x00000019000e0202 */ /* 0x000fc80000000f00 */
[----:B------:R-:W-:-:S07]  /*2730*/  SHF.L.W.U32.HI R9, R14, R8, R9 ;  /* 0x000000080e097219 */ /* 0x000fce0000010e09 */
.L_x_27:
[----:B------:R-:W-:Y:S05]  /*2740*/  BSYNC.RECONVERGENT B2 ;  /* 0x0000000000027941 */ /* 0x000fea0003800200 */
.L_x_26:
        /* <DEDUP_REMOVED lines=18> */
.L_x_24:
[----:B------:R-:W-:Y:S05]  /*2870*/  BSYNC.RECONVERGENT B1 ;  /* 0x0000000000017941 */ /* 0x000fea0003800200 */
.L_x_23:
[----:B------:R-:W-:Y:S02]  /*2880*/  IMAD.MOV.U32 R14, RZ, RZ, 0x37cbac00 ;  /* 0x37cbac00ff0e7424 */ /* 0x000fe400078e00ff */
[----:B------:R-:W-:Y:S01]  /*2890*/  FMUL R8, R25, R25 ;  /* 0x0000001919087220 */ /* 0x000fe20000400000 */
[----:B------:R-:W-:Y:S01]  /*28a0*/  FMUL R26, R13, 0.63661974668502807617 ;  /* 0x3f22f9830d1a7820 */ /* 0x000fe20000400000 */
[C---:B------:R-:W-:Y:S01]  /*28b0*/  LOP3.LUT R12, R24.reuse, 0x1, RZ, 0xc0, !PT ;  /* 0x00000001180c7812 */ /* 0x040fe200078ec0ff */
[----:B------:R-:W-:Y:S02]  /*28c0*/  VIADD R24, R24, 0x1 ;  /* 0x0000000118187836 */ /* 0x000fe40000000000 */
[----:B------:R-:W-:Y:S01]  /*28d0*/  FFMA R9, R8, R14, -0.0013887860113754868507 ;  /* 0xbab607ed08097423 */ /* 0x000fe2000000000e */
[----:B------:R-:W-:Y:S01]  /*28e0*/  IMAD.MOV.U32 R15, RZ, RZ, 0x3c0885e4 ;  /* 0x3c0885e4ff0f7424 */ /* 0x000fe200078e00ff */
[----:B------:R-:W-:Y:S01]  /*28f0*/  ISETP.NE.U32.AND P0, PT, R12, 0x1, PT ;  /* 0x000000010c00780c */ /* 0x000fe20003f05070 */
[----:B------:R-:W0:Y:S01]  /*2900*/  F2I.NTZ R26, R26 ;  /* 0x0000001a001a7305 */ /* 0x000e220000203100 */
[----:B------:R-:W-:Y:S01]  /*2910*/  LOP3.LUT P1, RZ, R24, 0x2, RZ, 0xc0, !PT ;  /* 0x0000000218ff7812 */ /* 0x000fe2000782c0ff */
[----:B------:R-:W-:Y:S01]  /*2920*/  IMAD.MOV.U32 R24, RZ, RZ, 0x3e2aaaa8 ;  /* 0x3e2aaaa8ff187424 */ /* 0x000fe200078e00ff */
[----:B------:R-:W-:Y:S01]  /*2930*/  FSEL R9, R9, -0.00019574658654164522886, P0 ;  /* 0xb94d415309097808 */ /* 0x000fe20000000000 */
[----:B------:R-:W-:Y:S01]  /*2940*/  BSSY.RECONVERGENT B1, `(.L_x_28) ;  /* 0x000006a000017945 */ /* 0x000fe20003800200 */
[----:B------:R-:W-:-:S02]  /*2950*/  FSEL R27, R15, 0.041666727513074874878, !P0 ;  /* 0x3d2aaabb0f1b7808 */ /* 0x000fc40004000000 */
[----:B------:R-:W-:-:S03]  /*2960*/  FSEL R25, R25, 1, !P0 ;  /* 0x3f80000019197808 */ /* 0x000fc60004000000 */
[----:B------:R-:W-:Y:S01]  /*2970*/  FFMA R9, R8, R9, R27 ;  /* 0x0000000908097223 */ /* 0x000fe2000000001b */
[----:B------:R-:W-:Y:S02]  /*2980*/  FSEL R27, -R24, -0.4999999701976776123, !P0 ;  /* 0xbeffffff181b7808 */ /* 0x000fe40004000100 */
[----:B------:R-:W-:Y:S02]  /*2990*/  FSETP.GE.AND P0, PT, |R13|, 105615, PT ;  /* 0x47ce47800d00780b */ /* 0x000fe40003f06200 */
[----:B0-----:R-:W-:Y:S01]  /*29a0*/  I2FP.F32.S32 R12, R26 ;  /* 0x0000001a000c7245 */ /* 0x001fe20000201400 */
[C---:B------:R-:W-:Y:S01]  /*29b0*/  FFMA R9, R8.reuse, R9, R27 ;  /* 0x0000000908097223 */ /* 0x040fe2000000001b */
[----:B------:R-:W-:-:S04]  /*29c0*/  FFMA R8, R8, R25, RZ ;  /* 0x0000001908087223 */ /* 0x000fc800000000ff */
[----:B------:R-:W-:Y:S01]  /*29d0*/  FFMA R25, R8, R9, R25 ;  /* 0x0000000908197223 */ /* 0x000fe20000000019 */
[----:B------:R-:W-:-:S03]  /*29e0*/  FFMA R9, R12, -1.5707962512969970703, R13 ;  /* 0xbfc90fda0c097823 */ /* 0x000fc6000000000d */
[----:B------:R-:W-:Y:S01]  /*29f0*/  @P1 FADD R25, RZ, -R25 ;  /* 0x80000019ff191221 */ /* 0x000fe20000000000 */
[----:B------:R-:W-:-:S04]  /*2a00*/  FFMA R9, R12, -7.5497894158615963534e-08, R9 ;  /* 0xb3a221680c097823 */ /* 0x000fc80000000009 */
[----:B------:R-:W-:Y:S01]  /*2a10*/  FFMA R27, R12, -5.3903029534742383927e-15, R9 ;  /* 0xa7c234c50c1b7823 */ /* 0x000fe20000000009 */
[----:B------:R-:W-:Y:S06]  /*2a20*/  @!P0 BRA `(.L_x_29) ;  /* 0x00000004006c8947 */ /* 0x000fec0003800000 */
[----:B------:R-:W-:-:S13]  /*2a30*/  FSETP.NEU.AND P0, PT, |R13|, +INF , PT ;  /* 0x7f8000000d00780b */ /* 0x000fda0003f0d200 */
[----:B------:R-:W-:Y:S01]  /*2a40*/  @!P0 FMUL R27, RZ, R13 ;  /* 0x0000000dff1b8220 */ /* 0x000fe20000400000 */
[----:B------:R-:W-:Y:S01]  /*2a50*/  @!P0 IMAD.MOV.U32 R26, RZ, RZ, RZ ;  /* 0x000000ffff1a8224 */ /* 0x000fe200078e00ff */
[----:B------:R-:W-:Y:S06]  /*2a60*/  @!P0 BRA `(.L_x_29) ;  /* 0x00000004005c8947 */ /* 0x000fec0003800000 */
[----:B------:R-:W-:Y:S01]  /*2a70*/  SHF.L.U32 R12, R13, 0x8, RZ ;  /* 0x000000080d0c7819 */ /* 0x000fe200000006ff */
[----:B------:R-:W-:Y:S01]  /*2a80*/  IMAD.MOV.U32 R29, RZ, RZ, RZ ;  /* 0x000000ffff1d7224 */ /* 0x000fe200078e00ff */
[----:B------:R-:W-:Y:S01]  /*2a90*/  UMOV UR5, URZ ;  /* 0x000000ff00057c82 */ /* 0x000fe20008000000 */
[----:B------:R-:W-:Y:S01]  /*2aa0*/  IMAD.MOV.U32 R27, RZ, RZ, RZ ;  /* 0x000000ffff1b7224 */ /* 0x000fe200078e00ff */
[----:B------:R-:W-:-:S07]  /*2ab0*/  LOP3.LUT R12, R12, 0x80000000, RZ, 0xfc, !PT ;  /* 0x800000000c0c7812 */ /* 0x000fce00078efcff */
.L_x_30:
[----:B------:R-:W0:Y:S02]  /*2ac0*/  LDC.64 R8, c[0x4][RZ] ;  /* 0x01000000ff087b82 */ /* 0x000e240000000a00 */
[----:B0-----:R-:W-:-:S06]  /*2ad0*/  IMAD.WIDE.U32 R8, R27, 0x4, R8 ;  /* 0x000000041b087825 */ /* 0x001fcc00078e0008 */
        /* <DEDUP_REMOVED lines=50> */
[----:B------:R-:W-:Y:S02]  /*2e00*/  ISETP.EQ.AND P6, PT, R26, 0x8, PT ;  /* 0x000000081a00780c */ /* 0x000fe40003fc2270 */
[----:B------:R-:W-:Y:S01]  /*2e10*/  @P2 MOV R27, R6 ;  /* 0x00000006001b2202 */ /* 0x000fe20000000f00 */
[----:B------:R-:W-:Y:S01]  /*2e20*/  @P1 IMAD.MOV.U32 R27, RZ, RZ, R0 ;  /* 0x000000ffff1b1224 */ /* 0x000fe200078e0000 */
[----:B------:R-:W-:Y:S01]  /*2e30*/  LOP3.LUT R8, R8, 0x1f, RZ, 0xc0, !PT ;  /* 0x0000001f08087812 */ /* 0x000fe200078ec0ff */
[----:B------:R-:W-:Y:S02]  /*2e40*/  @P0 IMAD.MOV.U32 R27, RZ, RZ, R2 ;  /* 0x000000ffff1b0224 */ /* 0x000fe400078e0002 */
[----:B------:R-:W-:Y:S01]  /*2e50*/  @P3 IMAD.MOV.U32 R27, RZ, RZ, R3 ;  /* 0x000000ffff1b3224 */ /* 0x000fe200078e0003 */
[----:B------:R-:W-:Y:S01]  /*2e60*/  SHF.L.W.U32.HI R9, R12, R8, R9 ;  /* 0x000000080c097219 */ /* 0x000fe20000010e09 */
[----:B------:R-:W-:Y:S02]  /*2e70*/  @P5 IMAD.MOV.U32 R27, RZ, RZ, R4 ;  /* 0x000000ffff1b5224 */ /* 0x000fe400078e0004 */
[----:B------:R-:W-:-:S02]  /*2e80*/  @P4 IMAD.MOV.U32 R27, RZ, RZ, R5 ;  /* 0x000000ffff1b4224 */ /* 0x000fc400078e0005 */
[----:B------:R-:W-:-:S05]  /*2e90*/  @P6 IMAD.MOV.U32 R27, RZ, RZ, R29 ;  /* 0x000000ffff1b6224 */ /* 0x000fca00078e001d */
[----:B------:R-:W-:-:S07]  /*2ea0*/  SHF.L.W.U32.HI R12, R27, R8, R12 ;  /* 0x000000081b0c7219 */ /* 0x000fce0000010e0c */
.L_x_32:
[----:B------:R-:W-:Y:S05]  /*2eb0*/  BSYNC.RECONVERGENT B2 ;  /* 0x0000000000027941 */ /* 0x000fea0003800200 */
.L_x_31:
[C-C-:B------:R-:W-:Y:S01]  /*2ec0*/  SHF.L.W.U32.HI R8, R12.reuse, 0x2, R9.reuse ;  /* 0x000000020c087819 */ /* 0x140fe20000010e09 */
[----:B------:R-:W-:Y:S01]  /*2ed0*/  IMAD.SHL.U32 R12, R12, 0x4, RZ ;  /* 0x000000040c0c7824 */ /* 0x000fe200078e00ff */
[----:B------:R-:W-:Y:S01]  /*2ee0*/  SHF.R.U32.HI R9, RZ, 0x1e, R9 ;  /* 0x0000001eff097819 */ /* 0x000fe20000011609 */
[----:B------:R-:W-:Y:S01]  /*2ef0*/  UMOV UR6, 0x54442d19 ;  /* 0x54442d1900067882 */ /* 0x000fe20000000000 */
[----:B------:R-:W-:Y:S01]  /*2f00*/  SHF.R.S32.HI R29, RZ, 0x1f, R8 ;  /* 0x0000001fff1d7819 */ /* 0x000fe20000011408 */
[----:B------:R-:W-:Y:S01]  /*2f10*/  UMOV UR7, 0x3bf921fb ;  /* 0x3bf921fb00077882 */ /* 0x000fe20000000000 */
[C---:B------:R-:W-:Y:S02]  /*2f20*/  LEA.HI R26, R8.reuse, R9, RZ, 0x1 ;  /* 0x00000009081a7211 */ /* 0x040fe400078f08ff */
[----:B------:R-:W-:Y:S02]  /*2f30*/  LOP3.LUT R27, R8, R13, RZ, 0x3c, !PT ;  /* 0x0000000d081b7212 */ /* 0x000fe400078e3cff */
[----:B------:R-:W-:-:S02]  /*2f40*/  LOP3.LUT R9, R29, R8, RZ, 0x3c, !PT ;  /* 0x000000081d097212 */ /* 0x000fc400078e3cff */
[----:B------:R-:W-:Y:S02]  /*2f50*/  LOP3.LUT R8, R29, R12, RZ, 0x3c, !PT ;  /* 0x0000000c1d087212 */ /* 0x000fe400078e3cff */
[----:B------:R-:W-:Y:S02]  /*2f60*/  ISETP.GE.AND P0, PT, R13, RZ, PT ;  /* 0x000000ff0d00720c */ /* 0x000fe40003f06270 */
[----:B------:R-:W-:Y:S01]  /*2f70*/  ISETP.GE.AND P1, PT, R27, RZ, PT ;  /* 0x000000ff1b00720c */ /* 0x000fe20003f26270 */
[----:B------:R-:W-:Y:S01]  /*2f80*/  IMAD.MOV R27, RZ, RZ, -R26 ;  /* 0x000000ffff1b7224 */ /* 0x000fe200078e0a1a */
[----:B------:R-:W0:Y:S09]  /*2f90*/  I2F.F64.S64 R8, R8 ;  /* 0x0000000800087312 */ /* 0x000e320000301c00 */
[----:B------:R-:W-:Y:S01]  /*2fa0*/  @!P0 MOV R26, R27 ;  /* 0x0000001b001a8202 */ /* 0x000fe20000000f00 */
[----:B0-----:R-:W-:-:S10]  /*2fb0*/  DMUL R12, R8, UR6 ;  /* 0x00000006080c7c28 */ /* 0x001fd40008000000 */
[----:B------:R-:W0:Y:S02]  /*2fc0*/  F2F.F32.F64 R12, R12 ;  /* 0x0000000c000c7310 */ /* 0x000e240000301000 */
[----:B0-----:R-:W-:-:S07]  /*2fd0*/  FSEL R27, -R12, R12, !P1 ;  /* 0x0000000c0c1b7208 */ /* 0x001fce0004800100 */
.L_x_29:
[----:B------:R-:W-:Y:S05]  /*2fe0*/  BSYNC.RECONVERGENT B1 ;  /* 0x0000000000017941 */ /* 0x000fea0003800200 */
.L_x_28:
[----:B------:R-:W-:Y:S01]  /*2ff0*/  LOP3.LUT R8, R26, 0x1, RZ, 0xc0, !PT ;  /* 0x000000011a087812 */ /* 0x000fe200078ec0ff */
[----:B------:R-:W-:Y:S01]  /*3000*/  FMUL R9, R27, R27 ;  /* 0x0000001b1b097220 */ /* 0x000fe20000400000 */
[----:B------:R-:W-:Y:S01]  /*3010*/  FMUL R13, R10, 0.63661974668502807617 ;  /* 0x3f22f9830a0d7820 */ /* 0x000fe20000400000 */
[----:B------:R-:W-:Y:S01]  /*3020*/  VIADD R26, R26, 0x1 ;  /* 0x000000011a1a7836 */ /* 0x000fe20000000000 */
[----:B------:R-:W-:Y:S01]  /*3030*/  ISETP.NE.U32.AND P0, PT, R8, 0x1, PT ;  /* 0x000000010800780c */ /* 0x000fe20003f05070 */
[----:B------:R-:W-:Y:S01]  /*3040*/  FFMA R8, R9, R14, -0.0013887860113754868507 ;  /* 0xbab607ed09087423 */ /* 0x000fe2000000000e */
[----:B------:R-:W-:Y:S02]  /*3050*/  BSSY.RECONVERGENT B1, `(.L_x_33) ;  /* 0x000006d000017945 */ /* 0x000fe40003800200 */
[----:B------:R-:W0:Y:S01]  /*3060*/  F2I.NTZ R13, R13 ;  /* 0x0000000d000d7305 */ /* 0x000e220000203100 */
[----:B------:R-:W-:Y:S02]  /*3070*/  FSEL R12, R15, 0.041666727513074874878, !P0 ;  /* 0x3d2aaabb0f0c7808 */ /* 0x000fe40004000000 */
[----:B------:R-:W-:-:S02]  /*3080*/  FSEL R8, R8, -0.00019574658654164522886, P0 ;  /* 0xb94d415308087808 */ /* 0x000fc40000000000 */
[----:B------:R-:W-:-:S03]  /*3090*/  LOP3.LUT P1, RZ, R26, 0x2, RZ, 0xc0, !PT ;  /* 0x000000021aff7812 */ /* 0x000fc6000782c0ff */
[----:B------:R-:W-:Y:S01]  /*30a0*/  FFMA R8, R9, R8, R12 ;  /* 0x0000000809087223 */ /* 0x000fe2000000000c */
[----:B------:R-:W-:Y:S02]  /*30b0*/  FSEL R12, R27, 1, !P0 ;  /* 0x3f8000001b0c7808 */ /* 0x000fe40004000000 */
        /* <DEDUP_REMOVED lines=20> */
.L_x_35:
        /* <DEDUP_REMOVED lines=16> */
[----:B------:R-:W-:Y:S02]  /*3300*/  @P2 MOV R0, R28 ;  /* 0x0000001c00002202 */ /* 0x000fe40000000f00 */
        /* <DEDUP_REMOVED lines=44> */
[----:B------:R-:W-:-:S04]  /*35d0*/  @P6 MOV R9, R27 ;  /* 0x0000001b00096202 */ /* 0x000fc80000000f00 */
[----:B------:R-:W-:-:S07]  /*35e0*/  SHF.L.W.U32.HI R26, R9, R8, R26 ;  /* 0x00000008091a7219 */ /* 0x000fce0000010e1a */
.L_x_37:
[----:B------:R-:W-:Y:S05]  /*35f0*/  BSYNC.RECONVERGENT B2 ;  /* 0x0000000000027941 */ /* 0x000fea0003800200 */
.L_x_36:
        /* <DEDUP_REMOVED lines=18> */
.L_x_34:
[----:B------:R-:W-:Y:S05]  /*3720*/  BSYNC.RECONVERGENT B1 ;  /* 0x0000000000017941 */ /* 0x000fea0003800200 */
.L_x_33:
[----:B------:R-:W-:Y:S01]  /*3730*/  LOP3.LUT R8, R13, 0x1, RZ, 0xc0, !PT ;  /* 0x000000010d087812 */ /* 0x000fe200078ec0ff */
[----:B------:R-:W-:Y:S01]  /*3740*/  FMUL R26, R11, 0.63661974668502807617 ;  /* 0x3f22f9830b1a7820 */ /* 0x000fe20000400000 */
[----:B------:R-:W-:Y:S01]  /*3750*/  VIADD R13, R13, 0x1 ;  /* 0x000000010d0d7836 */ /* 0x000fe20000000000 */
[----:B------:R-:W-:Y:S01]  /*3760*/  BSSY.RECONVERGENT B1, `(.L_x_38) ;  /* 0x0000070000017945 */ /* 0x000fe20003800200 */
[----:B------:R-:W-:Y:S01]  /*3770*/  ISETP.NE.U32.AND P0, PT, R8, 0x1, PT ;  /* 0x000000010800780c */ /* 0x000fe20003f05070 */
[----:B------:R-:W-:Y:S02]  /*3780*/  FMUL R8, R28, R28 ;  /* 0x0000001c1c087220 */ /* 0x000fe40000400000 */
[----:B------:R-:W0:Y:S01]  /*3790*/  F2I.NTZ R26, R26 ;  /* 0x0000001a001a7305 */ /* 0x000e220000203100 */
[----:B------:R-:W-:Y:S01]  /*37a0*/  LOP3.LUT P1, RZ, R13, 0x2, RZ, 0xc0, !PT ;  /* 0x000000020dff7812 */ /* 0x000fe2000782c0ff */
[----:B------:R-:W-:Y:S01]  /*37b0*/  FFMA R9, R8, R14, -0.0013887860113754868507 ;  /* 0xbab607ed08097423 */ /* 0x000fe2000000000e */
[----:B------:R-:W-:-:S02]  /*37c0*/  FSEL R13, R15, 0.041666727513074874878, !P0 ;  /* 0x3d2aaabb0f0d7808 */ /* 0x000fc40004000000 */
[----:B------:R-:W-:Y:S02]  /*37d0*/  FSEL R10, -R24, -0.4999999701976776123, !P0 ;  /* 0xbeffffff180a7808 */ /* 0x000fe40004000100 */
[----:B------:R-:W-:-:S05]  /*37e0*/  FSEL R9, R9, -0.00019574658654164522886, P0 ;  /* 0xb94d415309097808 */ /* 0x000fca0000000000 */
[----:B------:R-:W-:Y:S01]  /*37f0*/  FFMA R9, R8, R9, R13 ;  /* 0x0000000908097223 */ /* 0x000fe2000000000d */
[----:B------:R-:W-:Y:S02]  /*3800*/  FSEL R13, R28, 1, !P0 ;  /* 0x3f8000001c0d7808 */ /* 0x000fe40004000000 */
[----:B------:R-:W-:Y:S01]  /*3810*/  FSETP.GE.AND P0, PT, |R11|, 105615, PT ;  /* 0x47ce47800b00780b */ /* 0x000fe20003f06200 */
[C---:B------:R-:W-:Y:S01]  /*3820*/  FFMA R9, R8.reuse, R9, R10 ;  /* 0x0000000908097223 */ /* 0x040fe2000000000a */
[----:B0-----:R-:W-:Y:S01]  /*3830*/  I2FP.F32.S32 R10, R26 ;  /* 0x0000001a000a7245 */ /* 0x001fe20000201400 */
        /* <DEDUP_REMOVED lines=16> */
.L_x_40:
[----:B------:R-:W0:Y:S02]  /*3940*/  LDC.64 R8, c[0x4][RZ] ;  /* 0x01000000ff087b82 */ /* 0x000e240000000a00 */
[----:B0-----:R-:W-:-:S06]  /*3950*/  IMAD.WIDE.U32 R8, R27, 0x4, R8 ;  /* 0x000000041b087825 */ /* 0x001fcc00078e0008 */
[----:B------:R-:W2:Y:S01]  /*3960*/  LDG.E.CONSTANT R9, desc[UR8][R8.64] ;  /* 0x0000000808097981 */ /* 0x000ea2000c1e9900 */
[C---:B------:R-:W-:Y:S01]  /*3970*/  SHF.L.U32 R26, R27.reuse, 0x2, RZ ;  /* 0x000000021b1a7819 */ /* 0x040fe200000006ff */
        /* <DEDUP_REMOVED lines=12> */
[--C-:B------:R-:W-:Y:S02]  /*3a40*/  @P2 IMAD.MOV.U32 R0, RZ, RZ, R28.reuse ;  /* 0x000000ffff002224 */ /* 0x100fe400078e001c */
[--C-:B------:R-:W-:Y:S02]  /*3a50*/  @P3 IMAD.MOV.U32 R2, RZ, RZ, R28.reuse ;  /* 0x000000ffff023224 */ /* 0x100fe400078e001c */
[--C-:B------:R-:W-:Y:S02]  /*3a60*/  @P4 IMAD.MOV.U32 R3, RZ, RZ, R28.reuse ;  /* 0x000000ffff034224 */ /* 0x100fe400078e001c */
[--C-:B------:R-:W-:Y:S02]  /*3a70*/  @P5 IMAD.MOV.U32 R4, RZ, RZ, R28.reuse ;  /* 0x000000ffff045224 */ /* 0x100fe400078e001c */
[----:B------:R-:W-:-:S04]  /*3a80*/  @P6 IMAD.MOV.U32 R5, RZ, RZ, R28 ;  /* 0x000000ffff056224 */ /* 0x000fc800078e001c */
[----:B------:R-:W-:Y:S05]  /*3a90*/  @P0 BRA `(.L_x_40) ;  /* 0xfffffffc00a80947 */ /* 0x000fea000383ffff */
[----:B------:R-:W-:Y:S01]  /*3aa0*/  SHF.R.U32.HI R8, RZ, 0x17, R11 ;  /* 0x00000017ff087819 */ /* 0x000fe2000001160b */
[----:B------:R-:W-:Y:S03]  /*3ab0*/  BSSY.RECONVERGENT B2, `(.L_x_41) ;  /* 0x0000028000027945 */ /* 0x000fe60003800200 */
[C---:B------:R-:W-:Y:S02]  /*3ac0*/  LOP3.LUT R9, R8.reuse, 0xe0, RZ, 0xc0, !PT ;  /* 0x000000e008097812 */ /* 0x040fe400078ec0ff */
[----:B------:R-:W-:-:S03]  /*3ad0*/  LOP3.LUT P6, RZ, R8, 0x1f, RZ, 0xc0, !PT ;  /* 0x0000001f08ff7812 */ /* 0x000fc600078cc0ff */
[----:B------:R-:W-:-:S05]  /*3ae0*/  VIADD R9, R9, 0xffffff80 ;  /* 0xffffff8009097836 */ /* 0x000fca0000000000 */
[----:B------:R-:W-:-:S04]  /*3af0*/  SHF.R.U32.HI R9, RZ, 0x5, R9 ;  /* 0x00000005ff097819 */ /* 0x000fc80000011609 */
[----:B------:R-:W-:-:S04]  /*3b00*/  LEA R26, -R9, RZ, 0x2 ;  /* 0x000000ff091a7211 */ /* 0x000fc800078e11ff */
        /* <DEDUP_REMOVED lines=13> */
[----:B------:R-:W-:-:S02]  /*3be0*/  @P1 IMAD.MOV.U32 R10, RZ, RZ, R2 ;  /* 0x000000ffff0a1224 */ /* 0x000fc400078e0002 */
[--C-:B------:R-:W-:Y:S01]  /*3bf0*/  @P1 IMAD.MOV.U32 R9, RZ, RZ, R3.reuse ;  /* 0x000000ffff091224 */ /* 0x100fe200078e0003 */
[----:B------:R-:W-:Y:S01]  /*3c00*/  @P0 MOV R9, R4 ;  /* 0x0000000400090202 */ /* 0x000fe20000000f00 */
[----:B------:R-:W-:Y:S02]  /*3c10*/  @P0 IMAD.MOV.U32 R10, RZ, RZ, R3 ;  /* 0x000000ffff0a0224 */ /* 0x000fe400078e0003 */
[----:B------:R-:W-:Y:S02]  /*3c20*/  @P3 IMAD.MOV.U32 R10, RZ, RZ, R4 ;  /* 0x000000ffff0a3224 */ /* 0x000fe400078e0004 */
[--C-:B------:R-:W-:Y:S02]  /*3c30*/  @P3 IMAD.MOV.U32 R9, RZ, RZ, R5.reuse ;  /* 0x000000ffff093224 */ /* 0x100fe400078e0005 */
[----:B------:R-:W-:Y:S02]  /*3c40*/  @P5 IMAD.MOV.U32 R10, RZ, RZ, R5 ;  /* 0x000000ffff0a5224 */ /* 0x000fe400078e0005 */
[----:B------:R-:W-:-:S02]  /*3c50*/  @P5 IMAD.MOV.U32 R9, RZ, RZ, R29 ;  /* 0x000000ffff095224 */ /* 0x000fc400078e001d */
[----:B------:R-:W-:Y:S01]  /*3c60*/  @P4 IMAD.MOV.U32 R10, RZ, RZ, R29 ;  /* 0x000000ffff0a4224 */ /* 0x000fe200078e001d */
[----:B------:R-:W-:Y:S06]  /*3c70*/  @!P6 BRA `(.L_x_42) ;  /* 0x00000000002ce947 */ /* 0x000fec0003800000 */
[----:B------:R-:W-:Y:S01]  /*3c80*/  ISETP.EQ.AND P6, PT, R26, 0x8, PT ;  /* 0x000000081a00780c */ /* 0x000fe20003fc2270 */
[----:B------:R-:W-:Y:S01]  /*3c90*/  @P2 IMAD.MOV.U32 R27, RZ, RZ, R6 ;  /* 0x000000ffff1b2224 */ /* 0x000fe200078e0006 */
[----:B------:R-:W-:Y:S01]  /*3ca0*/  LOP3.LUT R8, R8, 0x1f, RZ, 0xc0, !PT ;  /* 0x0000001f08087812 */ /* 0x000fe200078ec0ff */
[----:B------:R-:W-:Y:S02]  /*3cb0*/  @P1 IMAD.MOV.U32 R27, RZ, RZ, R0 ;  /* 0x000000ffff1b1224 */ /* 0x000fe400078e0000 */
[----:B------:R-:W-:Y:S01]  /*3cc0*/  @P0 IMAD.MOV.U32 R27, RZ, RZ, R2 ;  /* 0x000000ffff1b0224 */ /* 0x000fe200078e0002 */
[----:B------:R-:W-:Y:S01]  /*3cd0*/  @P3 MOV R27, R3 ;  /* 0x00000003001b3202 */ /* 0x000fe20000000f00 */
[----:B------:R-:W-:Y:S01]  /*3ce0*/  @P5 IMAD.MOV.U32 R27, RZ, RZ, R4 ;  /* 0x000000ffff1b5224 */ /* 0x000fe200078e0004 */
[----:B------:R-:W-:Y:S01]  /*3cf0*/  SHF.L.W.U32.HI R9, R10, R8, R9 ;  /* 0x000000080a097219 */ /* 0x000fe20000010e09 */
[----:B------:R-:W-:-:S04]  /*3d00*/  @P4 IMAD.MOV.U32 R27, RZ, RZ, R5 ;  /* 0x000000ffff1b4224 */ /* 0x000fc800078e0005 */
[----:B------:R-:W-:-:S05]  /*3d10*/  @P6 IMAD.MOV.U32 R27, RZ, RZ, R29 ;  /* 0x000000ffff1b6224 */ /* 0x000fca00078e001d */
[----:B------:R-:W-:-:S07]  /*3d20*/  SHF.L.W.U32.HI R10, R27, R8, R10 ;  /* 0x000000081b0a7219 */ /* 0x000fce0000010e0a */
.L_x_42:
[----:B------:R-:W-:Y:S05]  /*3d30*/  BSYNC.RECONVERGENT B2 ;  /* 0x0000000000027941 */ /* 0x000fea0003800200 */
.L_x_41:
        /* <DEDUP_REMOVED lines=14> */
[----:B------:R-:W-:Y:S01]  /*3e20*/  @!P0 IMAD.MOV.U32 R26, RZ, RZ, R27 ;  /* 0x000000ffff1a8224 */ /* 0x000fe200078e001b */
[----:B0-----:R-:W-:-:S10]  /*3e30*/  DMUL R10, R8, UR6 ;  /* 0x00000006080a7c28 */ /* 0x001fd40008000000 */
[----:B------:R-:W0:Y:S02]  /*3e40*/  F2F.F32.F64 R10, R10 ;  /* 0x0000000a000a7310 */ /* 0x000e240000301000 */
[----:B0-----:R-:W-:-:S07]  /*3e50*/  FSEL R27, -R10, R10, !P1 ;  /* 0x0000000a0a1b7208 */ /* 0x001fce0004800100 */
.L_x_39:
[----:B------:R-:W-:Y:S05]  /*3e60*/  BSYNC.RECONVERGENT B1 ;  /* 0x0000000000017941 */ /* 0x000fea0003800200 */
.L_x_38:
[----:B------:R-:W2:Y:S01]  /*3e70*/  LDG.E R22, desc[UR8][R22.64+0x8] ;  /* 0x0000080816167981 */ /* 0x000ea2000c1e1900 */
[----:B------:R-:W-:Y:S02]  /*3e80*/  CS2R R10, SRZ ;  /* 0x00000000000a7805 */ /* 0x000fe4000001ff00 */
[----:B------:R-:W-:Y:S01]  /*3e90*/  CS2R R8, SRZ ;  /* 0x0000000000087805 */ /* 0x000fe2000001ff00 */
[----:B------:R-:W-:Y:S01]  /*3ea0*/  FMUL R29, R27, R27 ;  /* 0x0000001b1b1d7220 */ /* 0x000fe20000400000 */
[----:B------:R-:W-:-:S03]  /*3eb0*/  LOP3.LUT R28, R26, 0x1, RZ, 0xc0, !PT ;  /* 0x000000011a1c7812 */ /* 0x000fc600078ec0ff */
[----:B------:R-:W-:Y:S01]  /*3ec0*/  FFMA R14, R29, R14, -0.0013887860113754868507 ;  /* 0xbab607ed1d0e7423 */ /* 0x000fe2000000000e */
[----:B------:R-:W-:Y:S01]  /*3ed0*/  ISETP.NE.U32.AND P0, PT, R28, 0x1, PT ;  /* 0x000000011c00780c */ /* 0x000fe20003f05070 */
[----:B------:R-:W-:Y:S01]  /*3ee0*/  VIADD R26, R26, 0x1 ;  /* 0x000000011a1a7836 */ /* 0x000fe20000000000 */
[----:B--2---:R-:W-:-:S13]  /*3ef0*/  ISETP.GE.U32.AND P2, PT, R7, R22, PT ;  /* 0x000000160700720c */ /* 0x004fda0003f46070 */
[----:B------:R-:W2:Y:S01]  /*3f00*/  @!P2 LDG.E.128 R8, desc[UR8][R16.64] ;  /* 0x000000081008a981 */ /* 0x000ea2000c1e1d00 */
[----:B------:R-:W-:Y:S02]  /*3f10*/  FSEL R22, R15, 0.041666727513074874878, !P0 ;  /* 0x3d2aaabb0f167808 */ /* 0x000fe40004000000 */
[----:B------:R-:W-:Y:S02]  /*3f20*/  FSEL R14, R14, -0.00019574658654164522886, P0 ;  /* 0xb94d41530e0e7808 */ /* 0x000fe40000000000 */
[----:B------:R-:W-:Y:S02]  /*3f30*/  FSEL R15, -R24, -0.4999999701976776123, !P0 ;  /* 0xbeffffff180f7808 */ /* 0x000fe40004000100 */
[----:B------:R-:W-:Y:S01]  /*3f40*/  LOP3.LUT P1, RZ, R26, 0x2, RZ, 0xc0, !PT ;  /* 0x000000021aff7812 */ /* 0x000fe2000782c0ff */
[----:B------:R-:W-:Y:S01]  /*3f50*/  FFMA R22, R29, R14, R22 ;  /* 0x0000000e1d167223 */ /* 0x000fe20000000016 */
[----:B------:R-:W-:-:S03]  /*3f60*/  FSEL R14, R27, 1, !P0 ;  /* 0x3f8000001b0e7808 */ /* 0x000fc60004000000 */
[C---:B------:R-:W-:Y:S02]  /*3f70*/  FFMA R15, R29.reuse, R22, R15 ;  /* 0x000000161d0f7223 */ /* 0x040fe4000000000f */
[----:B------:R-:W-:-:S04]  /*3f80*/  FFMA R29, R29, R14, RZ ;  /* 0x0000000e1d1d7223 */ /* 0x000fc800000000ff */
[----:B------:R-:W-:-:S04]  /*3f90*/  FFMA R14, R29, R15, R14 ;  /* 0x0000000f1d0e7223 */ /* 0x000fc8000000000e */
[----:B------:R-:W-:Y:S01]  /*3fa0*/  @P1 FADD R14, RZ, -R14 ;  /* 0x8000000eff0e1221 */ /* 0x000fe20000000000 */
[----:B--2---:R-:W-:Y:S01]  /*3fb0*/  FADD R8, R25, R8 ;  /* 0x0000000819087221 */ /* 0x004fe20000000000 */
[----:B------:R-:W-:Y:S01]  /*3fc0*/  FADD R9, R12, R9 ;  /* 0x000000090c097221 */ /* 0x000fe20000000000 */
[----:B------:R-:W-:Y:S01]  /*3fd0*/  FADD R10, R13, R10 ;  /* 0x0000000a0d0a7221 */ /* 0x000fe20000000000 */
[----:B------:R-:W-:-:S05]  /*3fe0*/  FADD R11, R14, R11 ;  /* 0x0000000b0e0b7221 */ /* 0x000fca0000000000 */
[----:B------:R1:W-:Y:S02]  /*3ff0*/  @!P2 STG.E.128 desc[UR8][R16.64], R8 ;  /* 0x000000081000a986 */ /* 0x0003e4000c101d08 */
.L_x_22:
[----:B------:R-:W-:Y:S05]  /*4000*/  BSYNC.RECONVERGENT B0 ;  /* 0x0000000000007941 */ /* 0x000fea0003800200 */
.L_x_0:
[----:B------:R-:W-:Y:S05]  /*4010*/  BRA.U UP0, `(.L_x_43) ;  /* 0xffffffc1006c7547 */ /* 0x000fea000b83ffff */
[----:B------:R-:W-:Y:S05]  /*4020*/  EXIT ;  /* 0x000000000000794d */ /* 0x000fea0003800000 */
.L_x_44:
[----:B------:R-:W-:-:S00]  /*4030*/  BRA `(.L_x_44) ;  /* 0xfffffffc00fc7947 */ /* 0x000fc0000383ffff */
[----:B------:R-:W-:-:S00]  /*4040*/  NOP ;  /* 0x0000000000007918 */ /* 0x000fc00000000000 */
        /* <DEDUP_REMOVED lines=11> */
.L_x_45:


//--------------------- .nv.global.init           --------------------------
	.section	.nv.global.init,"aw",@progbits
	.align	4
.nv.global.init:
	.type		__cudart_i2opi_f,@object
	.size		__cudart_i2opi_f,(.L_0 - __cudart_i2opi_f)
__cudart_i2opi_f:
        /*0000*/ 	.byte	0x41, 0x90, 0x43, 0x3c, 0x99, 0x95, 0x62, 0xdb, 0xc0, 0xdd, 0x34, 0xf5, 0xd1, 0x57, 0x27, 0xfc
        /*0010*/ 	.byte	0x29, 0x15, 0x44, 0x4e, 0x6e, 0x83, 0xf9, 0xa2
.L_0:


//--------------------- .nv.shared.reserved.0     --------------------------
	.section	.nv.shared.reserved.0,"aw",@nobits
	.weak		__nv_reservedSMEM_offset_0_alias
	.size		__nv_reservedSMEM_offset_0_alias, 0, 64
	.other		__nv_reservedSMEM_offset_0_alias,@"STO_CUDA_RESERVED_SHARED STV_DEFAULT"
__nv_reservedSMEM_offset_0_alias:
	.zero		0
	.zero		64


//--------------------- .nv.constant0.execute_unary_kernel --------------------------
	.section	.nv.constant0.execute_unary_kernel,"a",@progbits
	.sectionflags	@""
	.align	4
.nv.constant0.execute_unary_kernel:
	.zero		928


//--------------------- SYMBOLS --------------------------

	.type		.nv.reservedSmem.offset0,@object
	.size		.nv.reservedSmem.offset0,0x4
